// auto-generated by cutlass_sweep.gemm — config: {"arch": "sm_90", "cluster_m": 2, "cluster_n": 1, "dtype": "e4m3", "dtype_b": "e4m3", "layout": "nt", "stages": 0, "tile_k": 64, "tile_m": 256, "tile_n": 96}
#include "cutlass/cutlass.h"
#include "cutlass/gemm/collective/collective_builder.hpp"
#include "cutlass/gemm/device/gemm_universal_adapter.h"
#include "cutlass/gemm/kernel/gemm_universal.hpp"
#include "cutlass/epilogue/collective/collective_builder.hpp"

using ElemA = cutlass::float_e4m3_t;
using ElemB = cutlass::float_e4m3_t;
using ElemCD = cutlass::float_e4m3_t;
using Acc  = float;
using TileShape    = cute::Shape<cute::_256, cute::_96, cute::_64>;
using ClusterShape = cute::Shape<cute::_2, cute::_1, cute::_1>;

using CollectiveEpilogue = typename cutlass::epilogue::collective::CollectiveBuilder<
    cutlass::arch::Sm90, cutlass::arch::OpClassTensorOp,
    TileShape, ClusterShape,
    cutlass::epilogue::collective::EpilogueTileAuto,
    Acc, Acc,
    ElemCD, cutlass::layout::RowMajor, 128 / cutlass::sizeof_bits<ElemCD>::value,
    ElemCD, cutlass::layout::RowMajor, 128 / cutlass::sizeof_bits<ElemCD>::value,
    cutlass::epilogue::collective::EpilogueScheduleAuto
  >::CollectiveOp;

using CollectiveMainloop = typename cutlass::gemm::collective::CollectiveBuilder<
    cutlass::arch::Sm90, cutlass::arch::OpClassTensorOp,
    ElemA, cutlass::layout::RowMajor, 128 / cutlass::sizeof_bits<ElemA>::value,
    ElemB, cutlass::layout::ColumnMajor, 128 / cutlass::sizeof_bits<ElemB>::value,
    Acc,
    TileShape, ClusterShape,
    cutlass::gemm::collective::StageCountAutoCarveout<static_cast<int>(sizeof(typename CollectiveEpilogue::SharedStorage))>,
    cutlass::gemm::collective::KernelScheduleAuto
  >::CollectiveOp;

using GemmKernel = cutlass::gemm::kernel::GemmUniversal<
    cute::Shape<int,int,int,int>,
    CollectiveMainloop,
    CollectiveEpilogue
>;
using Gemm = cutlass::gemm::device::GemmUniversalAdapter<GemmKernel>;

// Force the device kernel symbol into the cubin without needing a host main.
auto* _anchor = &cutlass::device_kernel<GemmKernel>;


// ===== COMPILED SASS (sm_90a) =====

	.target	sm_90a

	.elftype	@"ET_EXEC"


//--------------------- .note.nv.tkinfo           --------------------------
	.section	.note.nv.tkinfo,"",@"SHT_NOTE"
	.sectionflags	@"SHF_NOTE_NV_TKINFO"
	.tkinfo
        /*0018*/ 	.word	0x00000002
        /*0030*/ 	.string	""
        /*0030*/ 	.string	"ptxas"
        /*0030*/ 	.string	"Cuda compilation tools, release 13.0, V13.0.88"
        /*0030*/ 	.string	"Build cuda_13.0.r13.0/compiler.36424714_0"
        /*0030*/ 	.string	"-arch sm_90a -m 64 "



//--------------------- .note.nv.cuinfo           --------------------------
	.section	.note.nv.cuinfo,"",@"SHT_NOTE"
	.sectionflags	@"SHF_NOTE_NV_CUINFO"
        /*0018*/ 	.short	0x0002
        /*001a*/ 	.short	0x005a
        /*001c*/ 	.short	0x0082
	.zero		2


//--------------------- .nv.info                  --------------------------
	.section	.nv.info,"",@"SHT_CUDA_INFO"
	.align	4


	//----- nvinfo : EIATTR_REGCOUNT
	.align		4
        /*0000*/ 	.byte	0x04, 0x2f
        /*0002*/ 	.short	(.L_12 - .L_11)
	.align		4
.L_11:
        /*0004*/ 	.word	index@(_ZN7cutlass13device_kernelINS_4gemm6kernel13GemmUniversalIN4cute5tupleIJiiiiEEENS1_10collective13CollectiveMmaINS1_37MainloopSm90TmaGmmaWarpSpecializedFP8ILi10ENS5_IJNS4_1CILi2EEENSA_ILi1EEESC_EEENS1_35KernelTmaWarpSpecializedCooperativeEEENS5_IJNSA_ILi256EEENSA_ILi96EEENSA_ILi64EEEEEENS_12float_e4m3_tENS5_IJlSC_lEEESK_SL_NS4_8TiledMMAINS4_8MMA_AtomIJNS4_4SM904GMMA30MMA_64x96x32_F32E4M3E4M3_SS_TNILNSP_7ScaleInE1ELSR_1EEEEEENS4_6LayoutISD_NS5_IJSC_NSA_ILi0EEESV_EEEEENS5_IJNS4_10UnderscoreESY_SY_EEEEENS4_13SM90_TMA_LOADENS4_14ComposedLayoutINS4_7SwizzleILi2ELi4ELi3EEENS4_18smem_ptr_flag_bitsILi8EEENSU_INS5_IJNSA_ILi8EEESI_EEENS5_IJSI_SC_EEEEEEEvNS4_8identityENS4_23SM90_TMA_LOAD_MULTICASTES1B_vS1C_EENS_8epilogue10collective6detail29Sm90TmaWarpSpecializedAdapterINS1G_15DefaultEpilogueISK_SL_SL_NS1F_6thread17LinearCombinationISK_Li1EffLNS1K_9ScaleType4KindE0ELNS_15FloatRoundStyleE2ESK_EENS1_15EpilogueDefaultEEEEEvvEEEEvNT_6ParamsE)
        /*0008*/ 	.word	0x000000a8


	//----- nvinfo : EIATTR_FRAME_SIZE
	.align		4
.L_12:
        /*000c*/ 	.byte	0x04, 0x11
        /*000e*/ 	.short	(.L_14 - .L_13)
	.align		4
.L_13:
        /*0010*/ 	.word	index@(_ZN7cutlass13device_kernelINS_4gemm6kernel13GemmUniversalIN4cute5tupleIJiiiiEEENS1_10collective13CollectiveMmaINS1_37MainloopSm90TmaGmmaWarpSpecializedFP8ILi10ENS5_IJNS4_1CILi2EEENSA_ILi1EEESC_EEENS1_35KernelTmaWarpSpecializedCooperativeEEENS5_IJNSA_ILi256EEENSA_ILi96EEENSA_ILi64EEEEEENS_12float_e4m3_tENS5_IJlSC_lEEESK_SL_NS4_8TiledMMAINS4_8MMA_AtomIJNS4_4SM904GMMA30MMA_64x96x32_F32E4M3E4M3_SS_TNILNSP_7ScaleInE1ELSR_1EEEEEENS4_6LayoutISD_NS5_IJSC_NSA_ILi0EEESV_EEEEENS5_IJNS4_10UnderscoreESY_SY_EEEEENS4_13SM90_TMA_LOADENS4_14ComposedLayoutINS4_7SwizzleILi2ELi4ELi3EEENS4_18smem_ptr_flag_bitsILi8EEENSU_INS5_IJNSA_ILi8EEESI_EEENS5_IJSI_SC_EEEEEEEvNS4_8identityENS4_23SM90_TMA_LOAD_MULTICASTES1B_vS1C_EENS_8epilogue10collective6detail29Sm90TmaWarpSpecializedAdapterINS1G_15DefaultEpilogueISK_SL_SL_NS1F_6thread17LinearCombinationISK_Li1EffLNS1K_9ScaleType4KindE0ELNS_15FloatRoundStyleE2ESK_EENS1_15EpilogueDefaultEEEEEvvEEEEvNT_6ParamsE)
        /*0014*/ 	.word	0x00000000


	//----- nvinfo : EIATTR_MIN_STACK_SIZE
	.align		4
.L_14:
        /*0018*/ 	.byte	0x04, 0x12
        /*001a*/ 	.short	(.L_16 - .L_15)
	.align		4
.L_15:
        /*001c*/ 	.word	index@(_ZN7cutlass13device_kernelINS_4gemm6kernel13GemmUniversalIN4cute5tupleIJiiiiEEENS1_10collective13CollectiveMmaINS1_37MainloopSm90TmaGmmaWarpSpecializedFP8ILi10ENS5_IJNS4_1CILi2EEENSA_ILi1EEESC_EEENS1_35KernelTmaWarpSpecializedCooperativeEEENS5_IJNSA_ILi256EEENSA_ILi96EEENSA_ILi64EEEEEENS_12float_e4m3_tENS5_IJlSC_lEEESK_SL_NS4_8TiledMMAINS4_8MMA_AtomIJNS4_4SM904GMMA30MMA_64x96x32_F32E4M3E4M3_SS_TNILNSP_7ScaleInE1ELSR_1EEEEEENS4_6LayoutISD_NS5_IJSC_NSA_ILi0EEESV_EEEEENS5_IJNS4_10UnderscoreESY_SY_EEEEENS4_13SM90_TMA_LOADENS4_14ComposedLayoutINS4_7SwizzleILi2ELi4ELi3EEENS4_18smem_ptr_flag_bitsILi8EEENSU_INS5_IJNSA_ILi8EEESI_EEENS5_IJSI_SC_EEEEEEEvNS4_8identityENS4_23SM90_TMA_LOAD_MULTICASTES1B_vS1C_EENS_8epilogue10collective6detail29Sm90TmaWarpSpecializedAdapterINS1G_15DefaultEpilogueISK_SL_SL_NS1F_6thread17LinearCombinationISK_Li1EffLNS1K_9ScaleType4KindE0ELNS_15FloatRoundStyleE2ESK_EENS1_15EpilogueDefaultEEEEEvvEEEEvNT_6ParamsE)
        /*0020*/ 	.word	0x00000000
.L_16:


//--------------------- .nv.compat                --------------------------
	.section	.nv.compat,"",@"SHT_CUDA_COMPAT_INFO"
	.align	4
        /*0000*/ 	.byte	0x02, 0x09, 0x01, 0x00, 0x02, 0x02, 0x04, 0x00, 0x02, 0x05, 0x05, 0x00, 0x03, 0x07, 0x01, 0x01
        /*0010*/ 	.byte	0x02, 0x03, 0x01, 0x00, 0x02, 0x06, 0x01, 0x00, 0x04, 0x0b, 0x08, 0x00, 0x00, 0x00, 0x00, 0x00
        /*0020*/ 	.byte	0x00, 0x00, 0x00, 0x00


//--------------------- .nv.info._ZN7cutlass13device_kernelINS_4gemm6kernel13GemmUniversalIN4cute5tupleIJiiiiEEENS1_10collective13CollectiveMmaINS1_37MainloopSm90TmaGmmaWarpSpecializedFP8ILi10ENS5_IJNS4_1CILi2EEENSA_ILi1EEESC_EEENS1_35KernelTmaWarpSpecializedCooperativeEEENS5_IJNSA_ILi256EEENSA_ILi96EEENSA_ILi64EEEEEENS_12float_e4m3_tENS5_IJlSC_lEEESK_SL_NS4_8TiledMMAINS4_8MMA_AtomIJNS4_4SM904GMMA30MMA_64x96x32_F32E4M3E4M3_SS_TNILNSP_7ScaleInE1ELSR_1EEEEEENS4_6LayoutISD_NS5_IJSC_NSA_ILi0EEESV_EEEEENS5_IJNS4_10UnderscoreESY_SY_EEEEENS4_13SM90_TMA_LOADENS4_14ComposedLayoutINS4_7SwizzleILi2ELi4ELi3EEENS4_18smem_ptr_flag_bitsILi8EEENSU_INS5_IJNSA_ILi8EEESI_EEENS5_IJSI_SC_EEEEEEEvNS4_8identityENS4_23SM90_TMA_LOAD_MULTICASTES1B_vS1C_EENS_8epilogue10collective6detail29Sm90TmaWarpSpecializedAdapterINS1G_15DefaultEpilogueISK_SL_SL_NS1F_6thread17LinearCombinationISK_Li1EffLNS1K_9ScaleType4KindE0ELNS_15FloatRoundStyleE2ESK_EENS1_15EpilogueDefaultEEEEEvvEEEEvNT_6ParamsE --------------------------
	.section	.nv.info._ZN7cutlass13device_kernelINS_4gemm6kernel13GemmUniversalIN4cute5tupleIJiiiiEEENS1_10collective13CollectiveMmaINS1_37MainloopSm90TmaGmmaWarpSpecializedFP8ILi10ENS5_IJNS4_1CILi2EEENSA_ILi1EEESC_EEENS1_35KernelTmaWarpSpecializedCooperativeEEENS5_IJNSA_ILi256EEENSA_ILi96EEENSA_ILi64EEEEEENS_12float_e4m3_tENS5_IJlSC_lEEESK_SL_NS4_8TiledMMAINS4_8MMA_AtomIJNS4_4SM904GMMA30MMA_64x96x32_F32E4M3E4M3_SS_TNILNSP_7ScaleInE1ELSR_1EEEEEENS4_6LayoutISD_NS5_IJSC_NSA_ILi0EEESV_EEEEENS5_IJNS4_10UnderscoreESY_SY_EEEEENS4_13SM90_TMA_LOADENS4_14ComposedLayoutINS4_7SwizzleILi2ELi4ELi3EEENS4_18smem_ptr_flag_bitsILi8EEENSU_INS5_IJNSA_ILi8EEESI_EEENS5_IJSI_SC_EEEEEEEvNS4_8identityENS4_23SM90_TMA_LOAD_MULTICASTES1B_vS1C_EENS_8epilogue10collective6detail29Sm90TmaWarpSpecializedAdapterINS1G_15DefaultEpilogueISK_SL_SL_NS1F_6thread17LinearCombinationISK_Li1EffLNS1K_9ScaleType4KindE0ELNS_15FloatRoundStyleE2ESK_EENS1_15EpilogueDefaultEEEEEvvEEEEvNT_6ParamsE,"",@"SHT_CUDA_INFO"
	.sectionflags	@""
	.align	4


	//----- nvinfo : EIATTR_CUDA_API_VERSION
	.align		4
        /*0000*/ 	.byte	0x04, 0x37
        /*0002*/ 	.short	(.L_18 - .L_17)
.L_17:
        /*0004*/ 	.word	0x00000082


	//----- nvinfo : EIATTR_KPARAM_INFO
	.align		4
.L_18:
        /*0008*/ 	.byte	0x04, 0x17
        /*000a*/ 	.short	(.L_20 - .L_19)
.L_19:
        /*000c*/ 	.word	0x00000000
        /*0010*/ 	.short	0x0000
        /*0012*/ 	.short	0x0070
        /*0014*/ 	.byte	0x00, 0xf0, 0x01, 0x10


	//----- nvinfo : EIATTR_SPARSE_MMA_MASK
	.align		4
.L_20:
        /*0018*/ 	.byte	0x03, 0x50
        /*001a*/ 	.short	0x0000


	//----- nvinfo : EIATTR_MAXREG_COUNT
	.align		4
        /*001c*/ 	.byte	0x03, 0x1b
        /*001e*/ 	.short	0x00a8


	//----- nvinfo : EIATTR_NUM_BARRIERS
	.align		4
        /*0020*/ 	.byte	0x02, 0x4c
        /*0022*/ 	.byte	0x01
	.zero		1


	//----- nvinfo : EIATTR_MERCURY_ISA_VERSION
	.align		4
        /*0024*/ 	.byte	0x03, 0x5f
        /*0026*/ 	.short	0x0101


	//----- nvinfo : EIATTR_INT_WARP_WIDE_INSTR_OFFSETS
	.align		4
        /*0028*/ 	.byte	0x04, 0x31
        /*002a*/ 	.short	(.L_22 - .L_21)


	//   ....[0]....
.L_21:
        /*002c*/ 	.word	0x00000590


	//   ....[1]....
        /*0030*/ 	.word	0x000005c0


	//   ....[2]....
        /*0034*/ 	.word	0x00000760


	//----- nvinfo : EIATTR_COOP_GROUP_MASK_REGIDS
	.align		4
.L_22:
        /*0038*/ 	.byte	0x04, 0x29
        /*003a*/ 	.short	(.L_24 - .L_23)


	//   ....[0]....
.L_23:
        /*003c*/ 	.word	0xffffffff


	//   ....[1]....
        /*0040*/ 	.word	0xffffffff


	//   ....[2]....
        /*0044*/ 	.word	0xffffffff


	//   ....[3]....
        /*0048*/ 	.word	0xffffffff


	//   ....[4]....
        /*004c*/ 	.word	0xffffffff


	//   ....[5]....
        /*0050*/ 	.word	0xffffffff


	//----- nvinfo : EIATTR_COOP_GROUP_INSTR_OFFSETS
	.align		4
.L_24:
        /*0054*/ 	.byte	0x04, 0x28
        /*0056*/ 	.short	(.L_26 - .L_25)


	//   ....[0]....
.L_25:
        /*0058*/ 	.word	0x00000060


	//   ....[1]....
        /*005c*/ 	.word	0x00000070


	//   ....[2]....
        /*0060*/ 	.word	0x00000130


	//   ....[3]....
        /*0064*/ 	.word	0x000003c0


	//   ....[4]....
        /*0068*/ 	.word	0x000008e0


	//   ....[5]....
        /*006c*/ 	.word	0x00001360


	//----- nvinfo : EIATTR_REG_RECONFIG
	.align		4
.L_26:
        /*0070*/ 	.byte	0x01, 0x54
	.zero		2


	//----- nvinfo : EIATTR_MBARRIER_INSTR_OFFSETS
	.align		4
        /*0074*/ 	.byte	0x04, 0x39
        /*0076*/ 	.short	(.L_28 - .L_27)


	//   ....[0]....
.L_27:
        /*0078*/ 	.word	0x00000250
        /*007c*/ 	.word	0x000000ff
        /*0080*/ 	.word	0x00000000
        /*0084*/ 	.short	0x0100
        /*0086*/ 	.byte	0x08
	.zero		1


	//   ....[1]....
        /*0088*/ 	.word	0x00000260
        /*008c*/ 	.word	0x000000ff
        /*0090*/ 	.word	0x00000050
        /*0094*/ 	.short	0x0100
        /*0096*/ 	.byte	0x08
	.zero		1


	//   ....[2]....
        /*0098*/ 	.word	0x00000270
        /*009c*/ 	.word	0x000000ff
        /*00a0*/ 	.word	0x00000008
        /*00a4*/ 	.short	0x0100
        /*00a6*/ 	.byte	0x08
	.zero		1


	//   ....[3]....
        /*00a8*/ 	.word	0x00000280
        /*00ac*/ 	.word	0x000000ff
        /*00b0*/ 	.word	0x00000058
        /*00b4*/ 	.short	0x0100
        /*00b6*/ 	.byte	0x08
	.zero		1


	//   ....[4]....
        /*00b8*/ 	.word	0x00000290
        /*00bc*/ 	.word	0x000000ff
        /*00c0*/ 	.word	0x00000010
        /*00c4*/ 	.short	0x0100
        /*00c6*/ 	.byte	0x08
	.zero		1


	//   ....[5]....
        /*00c8*/ 	.word	0x000002a0
        /*00cc*/ 	.word	0x000000ff
        /*00d0*/ 	.word	0x00000060
        /*00d4*/ 	.short	0x0100
        /*00d6*/ 	.byte	0x08
	.zero		1


	//   ....[6]....
        /*00d8*/ 	.word	0x000002b0
        /*00dc*/ 	.word	0x000000ff
        /*00e0*/ 	.word	0x00000018
        /*00e4*/ 	.short	0x0100
        /*00e6*/ 	.byte	0x08
	.zero		1


	//   ....[7]....
        /*00e8*/ 	.word	0x000002c0
        /*00ec*/ 	.word	0x000000ff
        /*00f0*/ 	.word	0x00000068
        /*00f4*/ 	.short	0x0100
        /*00f6*/ 	.byte	0x08
	.zero		1


	//   ....[8]....
        /*00f8*/ 	.word	0x000002d0
        /*00fc*/ 	.word	0x000000ff
        /*0100*/ 	.word	0x00000020
        /*0104*/ 	.short	0x0100
        /*0106*/ 	.byte	0x08
	.zero		1


	//   ....[9]....
        /*0108*/ 	.word	0x000002e0
        /*010c*/ 	.word	0x000000ff
        /*0110*/ 	.word	0x00000070
        /*0114*/ 	.short	0x0100
        /*0116*/ 	.byte	0x08
	.zero		1


	//   ....[10]....
        /*0118*/ 	.word	0x000002f0
        /*011c*/ 	.word	0x000000ff
        /*0120*/ 	.word	0x00000028
        /*0124*/ 	.short	0x0100
        /*0126*/ 	.byte	0x08
	.zero		1


	//   ....[11]....
        /*0128*/ 	.word	0x00000300
        /*012c*/ 	.word	0x000000ff
        /*0130*/ 	.word	0x00000078
        /*0134*/ 	.short	0x0100
        /*0136*/ 	.byte	0x08
	.zero		1


	//   ....[12]....
        /*0138*/ 	.word	0x00000310
        /*013c*/ 	.word	0x000000ff
        /*0140*/ 	.word	0x00000030
        /*0144*/ 	.short	0x0100
        /*0146*/ 	.byte	0x08
	.zero		1


	//   ....[13]....
        /*0148*/ 	.word	0x00000320
        /*014c*/ 	.word	0x000000ff
        /*0150*/ 	.word	0x00000080
        /*0154*/ 	.short	0x0100
        /*0156*/ 	.byte	0x08
	.zero		1


	//   ....[14]....
        /*0158*/ 	.word	0x00000330
        /*015c*/ 	.word	0x000000ff
        /*0160*/ 	.word	0x00000038
        /*0164*/ 	.short	0x0100
        /*0166*/ 	.byte	0x08
	.zero		1


	//   ....[15]....
        /*0168*/ 	.word	0x00000340
        /*016c*/ 	.word	0x000000ff
        /*0170*/ 	.word	0x00000088
        /*0174*/ 	.short	0x0100
        /*0176*/ 	.byte	0x08
	.zero		1


	//   ....[16]....
        /*0178*/ 	.word	0x00000350
        /*017c*/ 	.word	0x000000ff
        /*0180*/ 	.word	0x00000040
        /*0184*/ 	.short	0x0100
        /*0186*/ 	.byte	0x08
	.zero		1


	//   ....[17]....
        /*0188*/ 	.word	0x00000360
        /*018c*/ 	.word	0x000000ff
        /*0190*/ 	.word	0x00000090
        /*0194*/ 	.short	0x0100
        /*0196*/ 	.byte	0x08
	.zero		1


	//   ....[18]....
        /*0198*/ 	.word	0x00000370
        /*019c*/ 	.word	0x000000ff
        /*01a0*/ 	.word	0x00000048
        /*01a4*/ 	.short	0x0100
        /*01a6*/ 	.byte	0x08
	.zero		1


	//   ....[19]....
        /*01a8*/ 	.word	0x00000380
        /*01ac*/ 	.word	0x000000ff
        /*01b0*/ 	.word	0x00000098
        /*01b4*/ 	.short	0x0100
        /*01b6*/ 	.byte	0x08
	.zero		1


	//   ....[20]....
        /*01b8*/ 	.word	0x000007f0
        /*01bc*/ 	.word	0x000000ff
        /*01c0*/ 	.word	0x000000b0
        /*01c4*/ 	.short	0x0100
        /*01c6*/ 	.byte	0x06
	.zero		1


	//   ....[21]....
        /*01c8*/ 	.word	0x00000880
        /*01cc*/ 	.word	0x000000ff
        /*01d0*/ 	.word	0x000000b8
        /*01d4*/ 	.short	0x0100
        /*01d6*/ 	.byte	0x06
	.zero		1


	//   ....[22]....
        /*01d8*/ 	.word	0x00001a80
        /*01dc*/ 	.word	0x000000ff
        /*01e0*/ 	.word	0x00000000
        /*01e4*/ 	.short	0x010a
        /*01e6*/ 	.byte	0x06
	.zero		1


	//   ....[23]....
        /*01e8*/ 	.word	0x00001ac0
        /*01ec*/ 	.word	0x000000ff
        /*01f0*/ 	.word	0x00000000
        /*01f4*/ 	.short	0x010a
        /*01f6*/ 	.byte	0x06
	.zero		1


	//   ....[24]....
        /*01f8*/ 	.word	0x00002760
        /*01fc*/ 	.word	0x000000ff
        /*0200*/ 	.word	0x00000000
        /*0204*/ 	.short	0x010a
        /*0206*/ 	.byte	0x0c
	.zero		1


	//   ....[25]....
        /*0208*/ 	.word	0x000027a0
        /*020c*/ 	.word	0x000000ff
        /*0210*/ 	.word	0x00000000
        /*0214*/ 	.short	0x010a
        /*0216*/ 	.byte	0x0c
	.zero		1


	//   ....[26]....
        /*0218*/ 	.word	0x00003050
        /*021c*/ 	.word	0x0000000d
        /*0220*/ 	.word	0x00000000
        /*0224*/ 	.short	0x0101
        /*0226*/ 	.byte	0x3f
	.zero		1


	//   ....[27]....
        /*0228*/ 	.word	0x000038f0
        /*022c*/ 	.word	0x0000000a
        /*0230*/ 	.word	0x00000000
        /*0234*/ 	.short	0x0101
        /*0236*/ 	.byte	0x3f
	.zero		1


	//   ....[28]....
        /*0238*/ 	.word	0x0000b550
        /*023c*/ 	.word	0x00000012
        /*0240*/ 	.word	0x00000050
        /*0244*/ 	.short	0x010a
        /*0246*/ 	.byte	0x3f
	.zero		1


	//   ....[29]....
        /*0248*/ 	.word	0x0000b8c0
        /*024c*/ 	.word	0x00000008
        /*0250*/ 	.word	0x000000b8
        /*0254*/ 	.short	0x0101
        /*0256*/ 	.byte	0x3f
	.zero		1


	//   ....[30]....
        /*0258*/ 	.word	0x0000bff0
        /*025c*/ 	.word	0x00000006
        /*0260*/ 	.word	0x00000000
        /*0264*/ 	.short	0x010a
        /*0266*/ 	.byte	0x3f
	.zero		1


	//   ....[31]....
        /*0268*/ 	.word	0x0000c070
        /*026c*/ 	.word	0x00000007
        /*0270*/ 	.word	0x00000000
        /*0274*/ 	.short	0x010a
        /*0276*/ 	.byte	0x3f
	.zero		1


	//   ....[32]....
        /*0278*/ 	.word	0x0000c100
        /*027c*/ 	.word	0x00000006
        /*0280*/ 	.word	0x00000000
        /*0284*/ 	.short	0x010a
        /*0286*/ 	.byte	0x3f
	.zero		1


	//   ....[33]....
        /*0288*/ 	.word	0x0000c190
        /*028c*/ 	.word	0x00000009
        /*0290*/ 	.word	0x00000000
        /*0294*/ 	.short	0x010a
        /*0296*/ 	.byte	0x3f
	.zero		1


	//   ....[34]....
        /*0298*/ 	.word	0x0000c220
        /*029c*/ 	.word	0x00000006
        /*02a0*/ 	.word	0x00000000
        /*02a4*/ 	.short	0x010a
        /*02a6*/ 	.byte	0x3f
	.zero		1


	//   ....[35]....
        /*02a8*/ 	.word	0x0000c2b0
        /*02ac*/ 	.word	0x00000009
        /*02b0*/ 	.word	0x00000000
        /*02b4*/ 	.short	0x010a
        /*02b6*/ 	.byte	0x3f
	.zero		1


	//   ....[36]....
        /*02b8*/ 	.word	0x0000c340
        /*02bc*/ 	.word	0x00000006
        /*02c0*/ 	.word	0x00000000
        /*02c4*/ 	.short	0x010a
        /*02c6*/ 	.byte	0x3f
	.zero		1


	//   ....[37]....
        /*02c8*/ 	.word	0x0000c3d0
        /*02cc*/ 	.word	0x00000009
        /*02d0*/ 	.word	0x00000000
        /*02d4*/ 	.short	0x010a
        /*02d6*/ 	.byte	0x3f
	.zero		1


	//   ....[38]....
        /*02d8*/ 	.word	0x0000c460
        /*02dc*/ 	.word	0x00000006
        /*02e0*/ 	.word	0x00000000
        /*02e4*/ 	.short	0x010a
        /*02e6*/ 	.byte	0x3f
	.zero		1


	//   ....[39]....
        /*02e8*/ 	.word	0x0000c4f0
        /*02ec*/ 	.word	0x00000003
        /*02f0*/ 	.word	0x00000000
        /*02f4*/ 	.short	0x010a
        /*02f6*/ 	.byte	0x3f
	.zero		1


	//   ....[40]....
        /*02f8*/ 	.word	0x0000c560
        /*02fc*/ 	.word	0x0000000b
        /*0300*/ 	.word	0x00000000
        /*0304*/ 	.short	0x010a
        /*0306*/ 	.byte	0x3f
	.zero		1


	//   ....[41]....
        /*0308*/ 	.word	0x0000c5c0
        /*030c*/ 	.word	0x0000000d
        /*0310*/ 	.word	0x00000000
        /*0314*/ 	.short	0x010a
        /*0316*/ 	.byte	0x3f
	.zero		1


	//   ....[42]....
        /*0318*/ 	.word	0x0000c690
        /*031c*/ 	.word	0x00000012
        /*0320*/ 	.word	0x00000050
        /*0324*/ 	.short	0x010a
        /*0326*/ 	.byte	0x3f
	.zero		1


	//   ....[43]....
        /*0328*/ 	.word	0x0000c760
        /*032c*/ 	.word	0x00000006
        /*0330*/ 	.word	0x00000000
        /*0334*/ 	.short	0x010a
        /*0336*/ 	.byte	0x3f
	.zero		1


	//   ....[44]....
        /*0338*/ 	.word	0x0000c7b0
        /*033c*/ 	.word	0x00000007
        /*0340*/ 	.word	0x00000000
        /*0344*/ 	.short	0x010a
        /*0346*/ 	.byte	0x3f
	.zero		1


	//   ....[45]....
        /*0348*/ 	.word	0x0000c800
        /*034c*/ 	.word	0x00000006
        /*0350*/ 	.word	0x00000000
        /*0354*/ 	.short	0x010a
        /*0356*/ 	.byte	0x3f
	.zero		1


	//   ....[46]....
        /*0358*/ 	.word	0x0000c850
        /*035c*/ 	.word	0x00000009
        /*0360*/ 	.word	0x00000000
        /*0364*/ 	.short	0x010a
        /*0366*/ 	.byte	0x3f
	.zero		1


	//   ....[47]....
        /*0368*/ 	.word	0x0000c8a0
        /*036c*/ 	.word	0x00000006
        /*0370*/ 	.word	0x00000000
        /*0374*/ 	.short	0x010a
        /*0376*/ 	.byte	0x3f
	.zero		1


	//   ....[48]....
        /*0378*/ 	.word	0x0000c8f0
        /*037c*/ 	.word	0x00000009
        /*0380*/ 	.word	0x00000000
        /*0384*/ 	.short	0x010a
        /*0386*/ 	.byte	0x3f
	.zero		1


	//   ....[49]....
        /*0388*/ 	.word	0x0000c940
        /*038c*/ 	.word	0x00000006
        /*0390*/ 	.word	0x00000000
        /*0394*/ 	.short	0x010a
        /*0396*/ 	.byte	0x3f
	.zero		1


	//   ....[50]....
        /*0398*/ 	.word	0x0000c990
        /*039c*/ 	.word	0x00000009
        /*03a0*/ 	.word	0x00000000
        /*03a4*/ 	.short	0x010a
        /*03a6*/ 	.byte	0x3f
	.zero		1


	//   ....[51]....
        /*03a8*/ 	.word	0x0000c9e0
        /*03ac*/ 	.word	0x00000006
        /*03b0*/ 	.word	0x00000000
        /*03b4*/ 	.short	0x010a
        /*03b6*/ 	.byte	0x3f
	.zero		1


	//----- nvinfo : EIATTR_NUM_MBARRIERS
	.align		4
.L_28:
        /*03b8*/ 	.byte	0x03, 0x38
        /*03ba*/ 	.short	0x0016


	//----- nvinfo : EIATTR_EXIT_INSTR_OFFSETS
	.align		4
        /*03bc*/ 	.byte	0x04, 0x1c
        /*03be*/ 	.short	(.L_30 - .L_29)


	//   ....[0]....
.L_29:
        /*03c0*/ 	.word	0x00000a40


	//   ....[1]....
        /*03c4*/ 	.word	0x00001230


	//   ....[2]....
        /*03c8*/ 	.word	0x0000ac80


	//   ....[3]....
        /*03cc*/ 	.word	0x0000b1e0


	//   ....[4]....
        /*03d0*/ 	.word	0x0000c540


	//----- nvinfo : EIATTR_MAX_THREADS
	.align		4
.L_30:
        /*03d4*/ 	.byte	0x04, 0x05
        /*03d6*/ 	.short	(.L_32 - .L_31)
.L_31:
        /*03d8*/ 	.word	0x00000180
        /*03dc*/ 	.word	0x00000001
        /*03e0*/ 	.word	0x00000001


	//----- nvinfo : EIATTR_CRS_STACK_SIZE
	.align		4
.L_32:
        /*03e4*/ 	.byte	0x04, 0x1e
        /*03e6*/ 	.short	(.L_34 - .L_33)
.L_33:
        /*03e8*/ 	.word	0x00000000


	//----- nvinfo : EIATTR_CBANK_PARAM_SIZE
	.align		4
.L_34:
        /*03ec*/ 	.byte	0x03, 0x19
        /*03ee*/ 	.short	0x0470


	//----- nvinfo : EIATTR_PARAM_CBANK
	.align		4
        /*03f0*/ 	.byte	0x04, 0x0a
        /*03f2*/ 	.short	(.L_36 - .L_35)
	.align		4
.L_35:
        /*03f4*/ 	.word	index@(.nv.constant0._ZN7cutlass13device_kernelINS_4gemm6kernel13GemmUniversalIN4cute5tupleIJiiiiEEENS1_10collective13CollectiveMmaINS1_37MainloopSm90TmaGmmaWarpSpecializedFP8ILi10ENS5_IJNS4_1CILi2EEENSA_ILi1EEESC_EEENS1_35KernelTmaWarpSpecializedCooperativeEEENS5_IJNSA_ILi256EEENSA_ILi96EEENSA_ILi64EEEEEENS_12float_e4m3_tENS5_IJlSC_lEEESK_SL_NS4_8TiledMMAINS4_8MMA_AtomIJNS4_4SM904GMMA30MMA_64x96x32_F32E4M3E4M3_SS_TNILNSP_7ScaleInE1ELSR_1EEEEEENS4_6LayoutISD_NS5_IJSC_NSA_ILi0EEESV_EEEEENS5_IJNS4_10UnderscoreESY_SY_EEEEENS4_13SM90_TMA_LOADENS4_14ComposedLayoutINS4_7SwizzleILi2ELi4ELi3EEENS4_18smem_ptr_flag_bitsILi8EEENSU_INS5_IJNSA_ILi8EEESI_EEENS5_IJSI_SC_EEEEEEEvNS4_8identityENS4_23SM90_TMA_LOAD_MULTICASTES1B_vS1C_EENS_8epilogue10collective6detail29Sm90TmaWarpSpecializedAdapterINS1G_15DefaultEpilogueISK_SL_SL_NS1F_6thread17LinearCombinationISK_Li1EffLNS1K_9ScaleType4KindE0ELNS_15FloatRoundStyleE2ESK_EENS1_15EpilogueDefaultEEEEEvvEEEEvNT_6ParamsE)
        /*03f8*/ 	.short	0x0210
        /*03fa*/ 	.short	0x0470


	//----- nvinfo : EIATTR_SW_WAR
	.align		4
.L_36:
        /*03fc*/ 	.byte	0x04, 0x36
        /*03fe*/ 	.short	(.L_38 - .L_37)
.L_37:
        /*0400*/ 	.word	0x00000008
.L_38:


//--------------------- .nv.callgraph             --------------------------
	.section	.nv.callgraph,"",@"SHT_CUDA_CALLGRAPH"
	.align	4
	.sectionentsize	8
	.align		4
        /*0000*/ 	.word	0x00000000
	.align		4
        /*0004*/ 	.word	0xffffffff
	.align		4
        /*0008*/ 	.word	0x00000000
	.align		4
        /*000c*/ 	.word	0xfffffffe
	.align		4
        /*0010*/ 	.word	0x00000000
	.align		4
        /*0014*/ 	.word	0xfffffffd
	.align		4
        /*0018*/ 	.word	0x00000000
	.align		4
        /*001c*/ 	.word	0xfffffffc


//--------------------- .nv.constant4             --------------------------
	.section	.nv.constant4,"a",@progbits
	.align	8
	.align		8
.nv.constant4:
        /*0000*/ 	.dword	_ZN40_INTERNAL_d36c0a20_4_k_cu_9fd82cbd_130774cuda3std3__45__cpo5beginE
	.align		8
        /*0008*/ 	.dword	_ZN40_INTERNAL_d36c0a20_4_k_cu_9fd82cbd_130774cuda3std3__45__cpo3endE
	.align		8
        /*0010*/ 	.dword	_ZN40_INTERNAL_d36c0a20_4_k_cu_9fd82cbd_130774cuda3std3__45__cpo6cbeginE
	.align		8
        /*0018*/ 	.dword	_ZN40_INTERNAL_d36c0a20_4_k_cu_9fd82cbd_130774cuda3std3__45__cpo4cendE
	.align		8
        /*0020*/ 	.dword	_ZN40_INTERNAL_d36c0a20_4_k_cu_9fd82cbd_130774cuda3std3__442_GLOBAL__N__d36c0a20_4_k_cu_9fd82cbd_130776ignoreE
	.align		8
        /*0028*/ 	.dword	_ZN40_INTERNAL_d36c0a20_4_k_cu_9fd82cbd_130774cuda3std3__419piecewise_constructE
	.align		8
        /*0030*/ 	.dword	_ZN40_INTERNAL_d36c0a20_4_k_cu_9fd82cbd_130774cuda3std3__48in_placeE
	.align		8
        /*0038*/ 	.dword	_ZN40_INTERNAL_d36c0a20_4_k_cu_9fd82cbd_130774cuda3std6ranges3__45__cpo4swapE
	.align		8
        /*0040*/ 	.dword	_ZN40_INTERNAL_d36c0a20_4_k_cu_9fd82cbd_130774cuda3std6ranges3__45__cpo9iter_moveE
	.align		8
        /*0048*/ 	.dword	_ZN40_INTERNAL_d36c0a20_4_k_cu_9fd82cbd_130774cute7productE
	.align		8
        /*0050*/ 	.dword	_ZN40_INTERNAL_d36c0a20_4_k_cu_9fd82cbd_130774cute1_E


//--------------------- .text._ZN7cutlass13device_kernelINS_4gemm6kernel13GemmUniversalIN4cute5tupleIJiiiiEEENS1_10collective13CollectiveMmaINS1_37MainloopSm90TmaGmmaWarpSpecializedFP8ILi10ENS5_IJNS4_1CILi2EEENSA_ILi1EEESC_EEENS1_35KernelTmaWarpSpecializedCooperativeEEENS5_IJNSA_ILi256EEENSA_ILi96EEENSA_ILi64EEEEEENS_12float_e4m3_tENS5_IJlSC_lEEESK_SL_NS4_8TiledMMAINS4_8MMA_AtomIJNS4_4SM904GMMA30MMA_64x96x32_F32E4M3E4M3_SS_TNILNSP_7ScaleInE1ELSR_1EEEEEENS4_6LayoutISD_NS5_IJSC_NSA_ILi0EEESV_EEEEENS5_IJNS4_10UnderscoreESY_SY_EEEEENS4_13SM90_TMA_LOADENS4_14ComposedLayoutINS4_7SwizzleILi2ELi4ELi3EEENS4_18smem_ptr_flag_bitsILi8EEENSU_INS5_IJNSA_ILi8EEESI_EEENS5_IJSI_SC_EEEEEEEvNS4_8identityENS4_23SM90_TMA_LOAD_MULTICASTES1B_vS1C_EENS_8epilogue10collective6detail29Sm90TmaWarpSpecializedAdapterINS1G_15DefaultEpilogueISK_SL_SL_NS1F_6thread17LinearCombinationISK_Li1EffLNS1K_9ScaleType4KindE0ELNS_15FloatRoundStyleE2ESK_EENS1_15EpilogueDefaultEEEEEvvEEEEvNT_6ParamsE --------------------------
	.section	.text._ZN7cutlass13device_kernelINS_4gemm6kernel13GemmUniversalIN4cute5tupleIJiiiiEEENS1_10collective13CollectiveMmaINS1_37MainloopSm90TmaGmmaWarpSpecializedFP8ILi10ENS5_IJNS4_1CILi2EEENSA_ILi1EEESC_EEENS1_35KernelTmaWarpSpecializedCooperativeEEENS5_IJNSA_ILi256EEENSA_ILi96EEENSA_ILi64EEEEEENS_12float_e4m3_tENS5_IJlSC_lEEESK_SL_NS4_8TiledMMAINS4_8MMA_AtomIJNS4_4SM904GMMA30MMA_64x96x32_F32E4M3E4M3_SS_TNILNSP_7ScaleInE1ELSR_1EEEEEENS4_6LayoutISD_NS5_IJSC_NSA_ILi0EEESV_EEEEENS5_IJNS4_10UnderscoreESY_SY_EEEEENS4_13SM90_TMA_LOADENS4_14ComposedLayoutINS4_7SwizzleILi2ELi4ELi3EEENS4_18smem_ptr_flag_bitsILi8EEENSU_INS5_IJNSA_ILi8EEESI_EEENS5_IJSI_SC_EEEEEEEvNS4_8identityENS4_23SM90_TMA_LOAD_MULTICASTES1B_vS1C_EENS_8epilogue10collective6detail29Sm90TmaWarpSpecializedAdapterINS1G_15DefaultEpilogueISK_SL_SL_NS1F_6thread17LinearCombinationISK_Li1EffLNS1K_9ScaleType4KindE0ELNS_15FloatRoundStyleE2ESK_EENS1_15EpilogueDefaultEEEEEvvEEEEvNT_6ParamsE,"ax",@progbits
	.align	128
.text._ZN7cutlass13device_kernelINS_4gemm6kernel13GemmUniversalIN4cute5tupleIJiiiiEEENS1_10collective13CollectiveMmaINS1_37MainloopSm90TmaGmmaWarpSpecializedFP8ILi10ENS5_IJNS4_1CILi2EEENSA_ILi1EEESC_EEENS1_35KernelTmaWarpSpecializedCooperativeEEENS5_IJNSA_ILi256EEENSA_ILi96EEENSA_ILi64EEEEEENS_12float_e4m3_tENS5_IJlSC_lEEESK_SL_NS4_8TiledMMAINS4_8MMA_AtomIJNS4_4SM904GMMA30MMA_64x96x32_F32E4M3E4M3_SS_TNILNSP_7ScaleInE1ELSR_1EEEEEENS4_6LayoutISD_NS5_IJSC_NSA_ILi0EEESV_EEEEENS5_IJNS4_10UnderscoreESY_SY_EEEEENS4_13SM90_TMA_LOADENS4_14ComposedLayoutINS4_7SwizzleILi2ELi4ELi3EEENS4_18smem_ptr_flag_bitsILi8EEENSU_INS5_IJNSA_ILi8EEESI_EEENS5_IJSI_SC_EEEEEEEvNS4_8identityENS4_23SM90_TMA_LOAD_MULTICASTES1B_vS1C_EENS_8epilogue10collective6detail29Sm90TmaWarpSpecializedAdapterINS1G_15DefaultEpilogueISK_SL_SL_NS1F_6thread17LinearCombinationISK_Li1EffLNS1K_9ScaleType4KindE0ELNS_15FloatRoundStyleE2ESK_EENS1_15EpilogueDefaultEEEEEvvEEEEvNT_6ParamsE:
        .type           _ZN7cutlass13device_kernelINS_4gemm6kernel13GemmUniversalIN4cute5tupleIJiiiiEEENS1_10collective13CollectiveMmaINS1_37MainloopSm90TmaGmmaWarpSpecializedFP8ILi10ENS5_IJNS4_1CILi2EEENSA_ILi1EEESC_EEENS1_35KernelTmaWarpSpecializedCooperativeEEENS5_IJNSA_ILi256EEENSA_ILi96EEENSA_ILi64EEEEEENS_12float_e4m3_tENS5_IJlSC_lEEESK_SL_NS4_8TiledMMAINS4_8MMA_AtomIJNS4_4SM904GMMA30MMA_64x96x32_F32E4M3E4M3_SS_TNILNSP_7ScaleInE1ELSR_1EEEEEENS4_6LayoutISD_NS5_IJSC_NSA_ILi0EEESV_EEEEENS5_IJNS4_10UnderscoreESY_SY_EEEEENS4_13SM90_TMA_LOADENS4_14ComposedLayoutINS4_7SwizzleILi2ELi4ELi3EEENS4_18smem_ptr_flag_bitsILi8EEENSU_INS5_IJNSA_ILi8EEESI_EEENS5_IJSI_SC_EEEEEEEvNS4_8identityENS4_23SM90_TMA_LOAD_MULTICASTES1B_vS1C_EENS_8epilogue10collective6detail29Sm90TmaWarpSpecializedAdapterINS1G_15DefaultEpilogueISK_SL_SL_NS1F_6thread17LinearCombinationISK_Li1EffLNS1K_9ScaleType4KindE0ELNS_15FloatRoundStyleE2ESK_EENS1_15EpilogueDefaultEEEEEvvEEEEvNT_6ParamsE,@function
        .size           _ZN7cutlass13device_kernelINS_4gemm6kernel13GemmUniversalIN4cute5tupleIJiiiiEEENS1_10collective13CollectiveMmaINS1_37MainloopSm90TmaGmmaWarpSpecializedFP8ILi10ENS5_IJNS4_1CILi2EEENSA_ILi1EEESC_EEENS1_35KernelTmaWarpSpecializedCooperativeEEENS5_IJNSA_ILi256EEENSA_ILi96EEENSA_ILi64EEEEEENS_12float_e4m3_tENS5_IJlSC_lEEESK_SL_NS4_8TiledMMAINS4_8MMA_AtomIJNS4_4SM904GMMA30MMA_64x96x32_F32E4M3E4M3_SS_TNILNSP_7ScaleInE1ELSR_1EEEEEENS4_6LayoutISD_NS5_IJSC_NSA_ILi0EEESV_EEEEENS5_IJNS4_10UnderscoreESY_SY_EEEEENS4_13SM90_TMA_LOADENS4_14ComposedLayoutINS4_7SwizzleILi2ELi4ELi3EEENS4_18smem_ptr_flag_bitsILi8EEENSU_INS5_IJNSA_ILi8EEESI_EEENS5_IJSI_SC_EEEEEEEvNS4_8identityENS4_23SM90_TMA_LOAD_MULTICASTES1B_vS1C_EENS_8epilogue10collective6detail29Sm90TmaWarpSpecializedAdapterINS1G_15DefaultEpilogueISK_SL_SL_NS1F_6thread17LinearCombinationISK_Li1EffLNS1K_9ScaleType4KindE0ELNS_15FloatRoundStyleE2ESK_EENS1_15EpilogueDefaultEEEEEvvEEEEvNT_6ParamsE,(.L_x_283 - _ZN7cutlass13device_kernelINS_4gemm6kernel13GemmUniversalIN4cute5tupleIJiiiiEEENS1_10collective13CollectiveMmaINS1_37MainloopSm90TmaGmmaWarpSpecializedFP8ILi10ENS5_IJNS4_1CILi2EEENSA_ILi1EEESC_EEENS1_35KernelTmaWarpSpecializedCooperativeEEENS5_IJNSA_ILi256EEENSA_ILi96EEENSA_ILi64EEEEEENS_12float_e4m3_tENS5_IJlSC_lEEESK_SL_NS4_8TiledMMAINS4_8MMA_AtomIJNS4_4SM904GMMA30MMA_64x96x32_F32E4M3E4M3_SS_TNILNSP_7ScaleInE1ELSR_1EEEEEENS4_6LayoutISD_NS5_IJSC_NSA_ILi0EEESV_EEEEENS5_IJNS4_10UnderscoreESY_SY_EEEEENS4_13SM90_TMA_LOADENS4_14ComposedLayoutINS4_7SwizzleILi2ELi4ELi3EEENS4_18smem_ptr_flag_bitsILi8EEENSU_INS5_IJNSA_ILi8EEESI_EEENS5_IJSI_SC_EEEEEEEvNS4_8identityENS4_23SM90_TMA_LOAD_MULTICASTES1B_vS1C_EENS_8epilogue10collective6detail29Sm90TmaWarpSpecializedAdapterINS1G_15DefaultEpilogueISK_SL_SL_NS1F_6thread17LinearCombinationISK_Li1EffLNS1K_9ScaleType4KindE0ELNS_15FloatRoundStyleE2ESK_EENS1_15EpilogueDefaultEEEEEvvEEEEvNT_6ParamsE)
        .other          _ZN7cutlass13device_kernelINS_4gemm6kernel13GemmUniversalIN4cute5tupleIJiiiiEEENS1_10collective13CollectiveMmaINS1_37MainloopSm90TmaGmmaWarpSpecializedFP8ILi10ENS5_IJNS4_1CILi2EEENSA_ILi1EEESC_EEENS1_35KernelTmaWarpSpecializedCooperativeEEENS5_IJNSA_ILi256EEENSA_ILi96EEENSA_ILi64EEEEEENS_12float_e4m3_tENS5_IJlSC_lEEESK_SL_NS4_8TiledMMAINS4_8MMA_AtomIJNS4_4SM904GMMA30MMA_64x96x32_F32E4M3E4M3_SS_TNILNSP_7ScaleInE1ELSR_1EEEEEENS4_6LayoutISD_NS5_IJSC_NSA_ILi0EEESV_EEEEENS5_IJNS4_10UnderscoreESY_SY_EEEEENS4_13SM90_TMA_LOADENS4_14ComposedLayoutINS4_7SwizzleILi2ELi4ELi3EEENS4_18smem_ptr_flag_bitsILi8EEENSU_INS5_IJNSA_ILi8EEESI_EEENS5_IJSI_SC_EEEEEEEvNS4_8identityENS4_23SM90_TMA_LOAD_MULTICASTES1B_vS1C_EENS_8epilogue10collective6detail29Sm90TmaWarpSpecializedAdapterINS1G_15DefaultEpilogueISK_SL_SL_NS1F_6thread17LinearCombinationISK_Li1EffLNS1K_9ScaleType4KindE0ELNS_15FloatRoundStyleE2ESK_EENS1_15EpilogueDefaultEEEEEvvEEEEvNT_6ParamsE,@"STO_CUDA_ENTRY STV_DEFAULT"
_ZN7cutlass13device_kernelINS_4gemm6kernel13GemmUniversalIN4cute5tupleIJiiiiEEENS1_10collective13CollectiveMmaINS1_37MainloopSm90TmaGmmaWarpSpecializedFP8ILi10ENS5_IJNS4_1CILi2EEENSA_ILi1EEESC_EEENS1_35KernelTmaWarpSpecializedCooperativeEEENS5_IJNSA_ILi256EEENSA_ILi96EEENSA_ILi64EEEEEENS_12float_e4m3_tENS5_IJlSC_lEEESK_SL_NS4_8TiledMMAINS4_8MMA_AtomIJNS4_4SM904GMMA30MMA_64x96x32_F32E4M3E4M3_SS_TNILNSP_7ScaleInE1ELSR_1EEEEEENS4_6LayoutISD_NS5_IJSC_NSA_ILi0EEESV_EEEEENS5_IJNS4_10UnderscoreESY_SY_EEEEENS4_13SM90_TMA_LOADENS4_14ComposedLayoutINS4_7SwizzleILi2ELi4ELi3EEENS4_18smem_ptr_flag_bitsILi8EEENSU_INS5_IJNSA_ILi8EEESI_EEENS5_IJSI_SC_EEEEEEEvNS4_8identityENS4_23SM90_TMA_LOAD_MULTICASTES1B_vS1C_EENS_8epilogue10collective6detail29Sm90TmaWarpSpecializedAdapterINS1G_15DefaultEpilogueISK_SL_SL_NS1F_6thread17LinearCombinationISK_Li1EffLNS1K_9ScaleType4KindE0ELNS_15FloatRoundStyleE2ESK_EENS1_15EpilogueDefaultEEEEEvvEEEEvNT_6ParamsE:
[----:B------:R-:W-:Y:S01]  /*0000*/  LDC R1, c[0x0][0x28] ;  /* 0x00000a00ff017b82 */ /* 0x000fe20000000800 */
[----:B------:R-:W0:Y:S01]  /*0010*/  S2R R0, SR_TID.X ;  /* 0x0000000000007919 */ /* 0x000e220000002100 */
[----:B------:R-:W-:Y:S01]  /*0020*/  ELECT P0, URZ, PT ;  /* 0x00000000003f782f */ /* 0x000fe20003800000 */
[----:B------:R-:W-:Y:S01]  /*0030*/  BSSY B0, `(.L_x_0) ;  /* 0x000000f000007945 */ /* 0x000fe20003800000 */
[--C-:B0-----:R-:W-:Y:S02]  /*0040*/  SHF.R.U32.HI R2, RZ, 0x5, R0.reuse ;  /* 0x00000005ff027819 */ /* 0x101fe40000011600 */
[----:B------:R-:W-:-:S03]  /*0050*/  SHF.R.U32.HI R3, RZ, 0x7, R0 ;  /* 0x00000007ff037819 */ /* 0x000fc60000011600 */
[----:B------:R-:W0:Y:S04]  /*0060*/  SHFL.IDX PT, R7, R2, RZ, 0x1f ;  /* 0x00001fff02077589 */ /* 0x000e2800000e0000 */
[----:B------:R-:W1:Y:S01]  /*0070*/  SHFL.IDX PT, R3, R3, RZ, 0x1f ;  /* 0x00001fff03037589 */ /* 0x000e6200000e0000 */
[----:B0-----:R-:W-:-:S13]  /*0080*/  ISETP.NE.OR P0, PT, R7, RZ, !P0 ;  /* 0x000000ff0700720c */ /* 0x001fda0004705670 */
[----:B-1----:R-:W-:Y:S05]  /*0090*/  @P0 BRA `(.L_x_1) ;  /* 0x0000000000200947 */ /* 0x002fea0003800000 */
[----:B------:R-:W-:Y:S02]  /*00a0*/  ULDC.64 UR4, c[0x0][0x198] ;  /* 0x0000660000047ab9 */ /* 0x000fe40000000a00 */
[----:B------:R-:W-:Y:S02]  /*00b0*/  UIADD3 UR6, UP0, UR4, 0xf0, URZ ;  /* 0x000000f004067890 */ /* 0x000fe4000ff1e03f */
[----:B------:R-:W-:Y:S02]  /*00c0*/  UIADD3 UR4, UP1, UR4, 0x1f0, URZ ;  /* 0x000001f004047890 */ /* 0x000fe4000ff3e03f */
[----:B------:R-:W-:Y:S02]  /*00d0*/  UIADD3.X UR7, URZ, UR5, URZ, UP0, !UPT ;  /* 0x000000053f077290 */ /* 0x000fe400087fe43f */
[----:B------:R-:W-:-:S07]  /*00e0*/  UIADD3.X UR5, URZ, UR5, URZ, UP1, !UPT ;  /* 0x000000053f057290 */ /* 0x000fce0008ffe43f */
[----:B------:R0:W-:Y:S02]  /*00f0*/  UTMACCTL.PF [UR6] ;  /* 0x00000000060079b9 */ /* 0x0001e40008040000 */
[----:B------:R0:W-:Y:S02]  /*0100*/  UTMACCTL.PF [UR4] ;  /* 0x00000000040079b9 */ /* 0x0001e40008040000 */
[----:B0-----:R-:W-:Y:S01]  /*0110*/  NOP ;  /* 0x0000000000007918 */ /* 0x001fe20000000000 */
.L_x_1:
[----:B------:R-:W-:Y:S05]  /*0120*/  BSYNC B0 ;  /* 0x0000000000007941 */ /* 0x000fea0003800000 */
.L_x_0:
[----:B------:R-:W0:Y:S02]  /*0130*/  SHFL.IDX PT, R4, R2, RZ, 0x1f ;  /* 0x00001fff02047589 */ /* 0x000e2400000e0000 */
[----:B0-----:R-:W-:-:S13]  /*0140*/  ISETP.NE.AND P0, PT, R4, RZ, PT ;  /* 0x000000ff0400720c */ /* 0x001fda0003f05270 */
[----:B------:R-:W-:Y:S05]  /*0150*/  @P0 BRA `(.L_x_2) ;  /* 0x0000000000940947 */ /* 0x000fea0003800000 */
[----:B------:R-:W-:Y:S01]  /*0160*/  ELECT P0, URZ, PT ;  /* 0x00000000003f782f */ /* 0x000fe20003800000 */
[----:B------:R-:W-:-:S12]  /*0170*/  BSSY B0, `(.L_x_2) ;  /* 0x0000023000007945 */ /* 0x000fd80003800000 */
[----:B------:R-:W-:Y:S05]  /*0180*/  @!P0 BRA `(.L_x_3) ;  /* 0x0000000000848947 */ /* 0x000fea0003800000 */
[----:B------:R-:W0:Y:S01]  /*0190*/  S2UR UR8, SR_CgaCtaId ;  /* 0x00000000000879c3 */ /* 0x000e220000008800 */
[----:B------:R-:W-:Y:S01]  /*01a0*/  UMOV UR4, 0x400 ;  /* 0x0000040000047882 */ /* 0x000fe20000000000 */
[----:B------:R-:W-:Y:S01]  /*01b0*/  UMOV UR5, 0x1 ;  /* 0x0000000100057882 */ /* 0x000fe20000000000 */
[----:B------:R-:W-:Y:S02]  /*01c0*/  UMOV UR6, 0x4 ;  /* 0x0000000400067882 */ /* 0x000fe40000000000 */
[----:B------:R-:W-:-:S04]  /*01d0*/  UIADD3 UR6, -UR6, 0x100000, URZ ;  /* 0x0010000006067890 */ /* 0x000fc8000fffe13f */
[----:B------:R-:W-:Y:S02]  /*01e0*/  USHF.L.U32 UR7, UR6, 0xb, URZ ;  /* 0x0000000b06077899 */ /* 0x000fe4000800063f */
[----:B------:R-:W-:Y:S02]  /*01f0*/  USHF.L.U32 UR6, UR6, 0x1, URZ ;  /* 0x0000000106067899 */ /* 0x000fe4000800063f */
[----:B0-----:R-:W-:Y:S02]  /*0200*/  ULEA UR8, UR8, UR4, 0x18 ;  /* 0x0000000408087291 */ /* 0x001fe4000f8ec03f */
[----:B------:R-:W-:-:S04]  /*0210*/  UIADD3 UR4, -UR5, 0x100000, URZ ;  /* 0x0010000005047890 */ /* 0x000fc8000fffe13f */
[----:B------:R-:W-:Y:S02]  /*0220*/  USHF.L.U32 UR5, UR4, 0xb, URZ ;  /* 0x0000000b04057899 */ /* 0x000fe4000800063f */
[----:B------:R-:W-:Y:S01]  /*0230*/  USHF.L.U32 UR4, UR4, 0x1, URZ ;  /* 0x0000000104047899 */ /* 0x000fe2000800063f */
[----:B------:R-:W0:Y:S11]  /*0240*/  FENCE.VIEW.ASYNC.S ;  /* 0x00000000000073c6 */ /* 0x000e360000000000 */
[----:B0-----:R0:W1:Y:S01]  /*0250*/  SYNCS.EXCH.64 URZ, [UR8], UR4 ;  /* 0x00000004083f75b2 */ /* 0x0010620008000100 */
[----:B------:R0:W2:Y:S01]  /*0260*/  SYNCS.EXCH.64 URZ, [UR8+0x50], UR6 ;  /* 0x00005006083f75b2 */ /* 0x0000a20008000100 */
[----:B------:R0:W3:Y:S01]  /*0270*/  SYNCS.EXCH.64 URZ, [UR8+0x8], UR4 ;  /* 0x00000804083f75b2 */ /* 0x0000e20008000100 */
[----:B------:R0:W4:Y:S01]  /*0280*/  SYNCS.EXCH.64 URZ, [UR8+0x58], UR6 ;  /* 0x00005806083f75b2 */ /* 0x0001220008000100 */
[----:B------:R0:W0:Y:S01]  /*0290*/  SYNCS.EXCH.64 URZ, [UR8+0x10], UR4 ;  /* 0x00001004083f75b2 */ /* 0x0000220008000100 */
        /* <DEDUP_REMOVED lines=15> */
[----:B------:R-:W-:Y:S01]  /*0390*/  NOP ;  /* 0x0000000000007918 */ /* 0x000fe20000000000 */
.L_x_3:
[----:B0-----:R-:W-:Y:S05]  /*03a0*/  BSYNC B0 ;  /* 0x0000000000007941 */ /* 0x001fea0003800000 */
.L_x_2:
[----:B------:R-:W-:Y:S01]  /*03b0*/  SHF.R.S32.HI R5, RZ, 0x1f, R0 ;  /* 0x0000001fff057819 */ /* 0x000fe20000011400 */
[----:B------:R-:W0:Y:S01]  /*03c0*/  SHFL.IDX PT, R2, R2, RZ, 0x1f ;  /* 0x00001fff02027589 */ /* 0x000e2200000e0000 */
[----:B------:R-:W5:Y:S01]  /*03d0*/  S2UR UR8, SR_CTAID.X ;  /* 0x00000000000879c3 */ /* 0x000f620000002500 */
[----:B------:R-:W-:Y:S02]  /*03e0*/  ELECT P0, URZ, PT ;  /* 0x00000000003f782f */ /* 0x000fe40003800000 */
[----:B------:R-:W-:Y:S01]  /*03f0*/  LEA.HI R5, R5, R0, RZ, 0x7 ;  /* 0x0000000005057211 */ /* 0x000fe200078f38ff */
[----:B------:R-:W1:Y:S01]  /*0400*/  S2R R10, SR_CTAID.Y ;  /* 0x00000000000a7919 */ /* 0x000e620000002600 */
[----:B------:R-:W-:Y:S01]  /*0410*/  SHF.R.S32.HI R13, RZ, 0x1f, R4 ;  /* 0x0000001fff0d7819 */ /* 0x000fe20000011404 */
[----:B------:R-:W-:Y:S01]  /*0420*/  ULDC UR4, c[0x0][0x150] ;  /* 0x0000540000047ab9 */ /* 0x000fe20000000800 */
[----:B------:R-:W-:Y:S01]  /*0430*/  LOP3.LUT R5, R5, 0xffffff80, RZ, 0xc0, !PT ;  /* 0xffffff8005057812 */ /* 0x000fe200078ec0ff */
[----:B------:R-:W-:Y:S01]  /*0440*/  VIADD R16, R3, 0xffffffff ;  /* 0xffffffff03107836 */ /* 0x000fe20000000000 */
[----:B------:R-:W-:Y:S01]  /*0450*/  LEA.HI R13, R13, R4, RZ, 0x2 ;  /* 0x000000040d0d7211 */ /* 0x000fe200078f10ff */
[----:B------:R-:W2:Y:S01]  /*0460*/  LDC R12, c[0x0][0x144] ;  /* 0x00005100ff0c7b82 */ /* 0x000ea20000000800 */
[----:B------:R-:W-:Y:S01]  /*0470*/  NOP ;  /* 0x0000000000007918 */ /* 0x000fe20000000000 */
[----:B------:R-:W-:Y:S01]  /*0480*/  IMAD.IADD R5, R0, 0x1, -R5 ;  /* 0x0000000100057824 */ /* 0x000fe200078e0a05 */
[----:B------:R-:W-:Y:S01]  /*0490*/  LOP3.LUT R13, R13, 0x3ffffffc, RZ, 0xc0, !PT ;  /* 0x3ffffffc0d0d7812 */ /* 0x000fe200078ec0ff */
[----:B------:R-:W-:Y:S01]  /*04a0*/  NOP ;  /* 0x0000000000007918 */ /* 0x000fe20000000000 */
[----:B------:R-:W-:-:S02]  /*04b0*/  ISETP.GE.U32.AND P6, PT, R16, 0x2, PT ;  /* 0x000000021000780c */ /* 0x000fc40003fc6070 */
[----:B------:R-:W-:Y:S01]  /*04c0*/  SHF.R.S32.HI R6, RZ, 0x1f, R5 ;  /* 0x0000001fff067819 */ /* 0x000fe20000011405 */
[----:B------:R-:W-:Y:S01]  /*04d0*/  IMAD.IADD R4, R4, 0x1, -R13 ;  /* 0x0000000104047824 */ /* 0x000fe200078e0a0d */
[----:B------:R-:W3:Y:S01]  /*04e0*/  LDC R14, c[0x0][0x140] ;  /* 0x00005000ff0e7b82 */ /* 0x000ee20000000800 */
[----:B------:R-:W-:Y:S02]  /*04f0*/  ISETP.NE.AND P4, PT, R3, RZ, PT ;  /* 0x000000ff0300720c */ /* 0x000fe40003f85270 */
[----:B------:R-:W-:Y:S02]  /*0500*/  LEA.HI R6, R6, R5, RZ, 0x3 ;  /* 0x0000000506067211 */ /* 0x000fe400078f18ff */
[----:B0-----:R-:W-:Y:S02]  /*0510*/  ISETP.NE.OR P0, PT, R2, RZ, !P0 ;  /* 0x000000ff0200720c */ /* 0x001fe40004705670 */
[--C-:B------:R-:W-:Y:S01]  /*0520*/  SHF.R.S32.HI R2, RZ, 0x3, R6.reuse ;  /* 0x00000003ff027819 */ /* 0x100fe20000011406 */
[----:B------:R-:W0:Y:S01]  /*0530*/  LDC R13, c[0x0][0x148] ;  /* 0x00005200ff0d7b82 */ /* 0x000e220000000800 */
[----:B------:R-:W-:-:S02]  /*0540*/  SHF.R.S32.HI R9, RZ, 0x1f, R6 ;  /* 0x0000001fff097819 */ /* 0x000fc40000011406 */
[----:B-----5:R-:W-:Y:S02]  /*0550*/  I2FP.F32.U32 R6, UR8 ;  /* 0x0000000800067c45 */ /* 0x020fe40008201000 */
[----:B------:R-:W-:-:S03]  /*0560*/  LEA.HI R9, R9, R2, RZ, 0x2 ;  /* 0x0000000209097211 */ /* 0x000fc600078f10ff */
[----:B------:R-:W-:Y:S01]  /*0570*/  FMUL R6, R6, UR4 ;  /* 0x0000000406067c20 */ /* 0x000fe20008400000 */
[----:B------:R-:W-:Y:S01]  /*0580*/  LOP3.LUT R9, R9, 0xfffffffc, RZ, 0xc0, !PT ;  /* 0xfffffffc09097812 */ /* 0x000fe200078ec0ff */
[----:B------:R-:W-:Y:S01]  /*0590*/  VOTEU.ALL UP0, P0 ;  /* 0x00000000003f7886 */ /* 0x000fe20000000000 */
[----:B-1----:R-:W-:Y:S01]  /*05a0*/  I2FP.F32.U32 R8, R10 ;  /* 0x0000000a00087245 */ /* 0x002fe20000201000 */
[----:B------:R-:W-:Y:S01]  /*05b0*/  ULDC UR4, c[0x0][0x154] ;  /* 0x0000550000047ab9 */ /* 0x000fe20000000800 */
[----:B------:R-:W-:Y:S01]  /*05c0*/  VOTEU.ALL UP1, P0 ;  /* 0x00000000003f7886 */ /* 0x000fe20000020000 */
[----:B------:R-:W1:Y:S01]  /*05d0*/  F2I.U32.TRUNC.NTZ R6, R6 ;  /* 0x0000000600067305 */ /* 0x000e62000020f000 */
[----:B------:R-:W-:Y:S01]  /*05e0*/  IMAD.IADD R9, R2, 0x1, -R9 ;  /* 0x0000000102097824 */ /* 0x000fe200078e0a09 */
[----:B------:R-:W5:Y:S01]  /*05f0*/  @!UP0 S2UR UR7, SR_CgaCtaId ;  /* 0x00000000000789c3 */ /* 0x000f620000008800 */
[----:B------:R-:W-:Y:S01]  /*0600*/  FMUL R8, R8, UR4 ;  /* 0x0000000408087c20 */ /* 0x000fe20008400000 */
[----:B------:R-:W-:Y:S01]  /*0610*/  UMOV UR4, 0x20 ;  /* 0x0000002000047882 */ /* 0x000fe20000000000 */
[----:B------:R-:W-:Y:S01]  /*0620*/  IMAD R4, R4, 0x4, R9 ;  /* 0x0000000404047824 */ /* 0x000fe200078e0209 */
[----:B------:R-:W-:Y:S01]  /*0630*/  @!UP0 UMOV UR6, 0x400 ;  /* 0x0000040000068882 */ /* 0x000fe20000000000 */
[----:B------:R-:W-:-:S04]  /*0640*/  @!UP0 UIADD3 UR4, -UR4, 0x100000, URZ ;  /* 0x0010000004048890 */ /* 0x000fc8000fffe13f */
[----:B------:R-:W-:Y:S02]  /*0650*/  @!UP0 USHF.L.U32 UR5, UR4, 0xb, URZ ;  /* 0x0000000b04058899 */ /* 0x000fe4000800063f */
[----:B------:R-:W-:Y:S01]  /*0660*/  @!UP0 USHF.L.U32 UR4, UR4, 0x1, URZ ;  /* 0x0000000104048899 */ /* 0x000fe2000800063f */
[----:B---3--:R-:W-:Y:S01]  /*0670*/  ISETP.EQ.U32.AND P2, PT, R14, 0x1, PT ;  /* 0x000000010e00780c */ /* 0x008fe20003f42070 */
[----:B------:R-:W3:Y:S01]  /*0680*/  F2I.U32.TRUNC.NTZ R8, R8 ;  /* 0x0000000800087305 */ /* 0x000ee2000020f000 */
[----:B------:R-:W-:-:S04]  /*0690*/  LEA.HI R2, R4, R4, RZ, 0x1 ;  /* 0x0000000404027211 */ /* 0x000fc800078f08ff */
[----:B------:R-:W-:Y:S01]  /*06a0*/  LOP3.LUT R9, R2, 0xfffffffe, RZ, 0xc0, !PT ;  /* 0xfffffffe02097812 */ /* 0x000fe200078ec0ff */
[----:B-1----:R-:W-:Y:S01]  /*06b0*/  IMAD.MOV R15, RZ, RZ, -R6 ;  /* 0x000000ffff0f7224 */ /* 0x002fe200078e0a06 */
[----:B------:R-:W-:-:S03]  /*06c0*/  SHF.R.S32.HI R2, RZ, 0x1f, R7 ;  /* 0x0000001fff027819 */ /* 0x000fc60000011407 */
[----:B--2---:R-:W-:Y:S01]  /*06d0*/  IMAD R12, R12, R15, UR8 ;  /* 0x000000080c0c7e24 */ /* 0x004fe2000f8e020f */
[----:B------:R-:W-:Y:S01]  /*06e0*/  LEA.HI R2, R2, R7, RZ, 0x2 ;  /* 0x0000000702027211 */ /* 0x000fe200078f10ff */
[----:B------:R-:W-:-:S03]  /*06f0*/  IMAD.IADD R9, R4, 0x1, -R9 ;  /* 0x0000000104097824 */ /* 0x000fc600078e0a09 */
[----:B------:R-:W-:Y:S01]  /*0700*/  LOP3.LUT R2, R2, 0xfffffffc, RZ, 0xc0, !PT ;  /* 0xfffffffc02027812 */ /* 0x000fe200078ec0ff */
[----:B---3--:R-:W-:Y:S01]  /*0710*/  IMAD.MOV R20, RZ, RZ, -R8 ;  /* 0x000000ffff147224 */ /* 0x008fe200078e0a08 */
[----:B------:R-:W-:Y:S01]  /*0720*/  ISETP.NE.AND P3, PT, R9, R12, PT ;  /* 0x0000000c0900720c */ /* 0x000fe20003f65270 */
[C---:B------:R-:W-:Y:S01]  /*0730*/  IMAD.SHL.U32 R9, R4.reuse, 0x4, RZ ;  /* 0x0000000404097824 */ /* 0x040fe200078e00ff */
[----:B-----5:R-:W-:Y:S01]  /*0740*/  @!UP0 ULEA UR6, UR7, UR6, 0x18 ;  /* 0x0000000607068291 */ /* 0x020fe2000f8ec03f */
[----:B------:R-:W-:Y:S01]  /*0750*/  IMAD.IADD R7, R7, 0x1, -R2 ;  /* 0x0000000107077824 */ /* 0x000fe200078e0a02 */
[----:B------:R-:W-:Y:S01]  /*0760*/  VOTEU.ALL UP0, P0 ;  /* 0x00000000003f7886 */ /* 0x000fe20000000000 */
[----:B------:R-:W-:Y:S01]  /*0770*/  LOP3.LUT P0, RZ, R5, 0x7, RZ, 0xc0, !PT ;  /* 0x0000000705ff7812 */ /* 0x000fe2000780c0ff */
[----:B------:R-:W-:Y:S01]  /*0780*/  IMAD.MOV.U32 R5, RZ, RZ, 0x1 ;  /* 0x00000001ff057424 */ /* 0x000fe200078e00ff */
[----:B------:R-:W-:Y:S01]  /*0790*/  LOP3.LUT R6, R4, 0xc, R9, 0x78, !PT ;  /* 0x0000000c04067812 */ /* 0x000fe200078e7809 */
[----:B0-----:R-:W-:Y:S01]  /*07a0*/  IMAD R9, R13, R20, R10 ;  /* 0x000000140d097224 */ /* 0x001fe200078e020a */
[----:B------:R-:W-:-:S02]  /*07b0*/  ISETP.NE.AND P1, PT, R7, 0x3, PT ;  /* 0x000000030700780c */ /* 0x000fc40003f25270 */
[C---:B------:R-:W-:Y:S02]  /*07c0*/  ISETP.LT.U32.AND P0, PT, R6.reuse, 0x2, !P0 ;  /* 0x000000020600780c */ /* 0x040fe40004701070 */
[----:B------:R-:W-:Y:S01]  /*07d0*/  @P3 LEA.HI R2, R6, R6, RZ, 0x1 ;  /* 0x0000000606023211 */ /* 0x000fe200078f08ff */
[----:B------:R-:W0:Y:S02]  /*07e0*/  FENCE.VIEW.ASYNC.S ;  /* 0x00000000000073c6 */ /* 0x000e240000000000 */
[----:B0-----:R0:W1:Y:S01]  /*07f0*/  @!UP0 SYNCS.EXCH.64 URZ, [UR6+0xb0], UR4 ;  /* 0x0000b004063f85b2 */ /* 0x0010620008000100 */
[----:B------:R-:W-:Y:S02]  /*0800*/  ISETP.EQ.OR P1, PT, R7, RZ, !P1 ;  /* 0x000000ff0700720c */ /* 0x000fe40004f22670 */
[----:B------:R-:W-:Y:S02]  /*0810*/  @P3 SHF.R.S32.HI R2, RZ, 0x1, R2 ;  /* 0x00000001ff023819 */ /* 0x000fe40000011402 */
[----:B------:R-:W-:-:S02]  /*0820*/  ISETP.EQ.AND P1, PT, R3, RZ, P1 ;  /* 0x000000ff0300720c */ /* 0x000fc40000f22270 */
[----:B------:R-:W-:Y:S02]  /*0830*/  @P3 ISETP.NE.AND P5, PT, R2, R9, PT ;  /* 0x000000090200320c */ /* 0x000fe40003fa5270 */
[----:B------:R-:W-:Y:S02]  /*0840*/  SEL R2, RZ, 0x1, !P0 ;  /* 0x00000001ff027807 */ /* 0x000fe40004000000 */
[----:B------:R-:W-:Y:S02]  /*0850*/  @P3 SEL R5, RZ, 0x1, P5 ;  /* 0x00000001ff053807 */ /* 0x000fe40002800000 */
[----:B------:R-:W-:Y:S02]  /*0860*/  SEL R4, RZ, 0x1, !P1 ;  /* 0x00000001ff047807 */ /* 0x000fe40004800000 */
[----:B------:R-:W-:Y:S01]  /*0870*/  LOP3.LUT R5, R5, R2, RZ, 0xc0, !PT ;  /* 0x0000000205057212 */ /* 0x000fe200078ec0ff */
[----:B------:R0:W2:Y:S01]  /*0880*/  @!UP1 SYNCS.EXCH.64 URZ, [UR6+0xb8], UR4 ;  /* 0x0000b804063f95b2 */ /* 0x0000a20008000100 */
[----:B------:R-:W-:Y:S01]  /*0890*/  SEL R4, R4, 0x2, P6 ;  /* 0x0000000204047807 */ /* 0x000fe20003000000 */
[----:B------:R-:W-:Y:S01]  /*08a0*/  NOP ;  /* 0x0000000000007918 */ /* 0x000fe20000000000 */
[----:B------:R-:W-:Y:S05]  /*08b0*/  @!P2 BRA `(.L_x_4) ;  /* 0x000000000008a947 */ /* 0x000fea0003800000 */
[----:B-12-4-:R-:W-:Y:S01]  /*08c0*/  UCGABAR_ARV ;  /* 0x00000000000079c7 */ /* 0x016fe20008000000 */
[----:B------:R-:W-:Y:S05]  /*08d0*/  BRA `(.L_x_5) ;  /* 0x0000000000047947 */ /* 0x000fea0003800000 */
.L_x_4:
[----:B-12-4-:R-:W-:Y:S01]  /*08e0*/  NOP ;  /* 0x0000000000007918 */ /* 0x016fe20000000000 */
.L_x_5:
[----:B------:R-:W1:Y:S01]  /*08f0*/  LDC R2, c[0x0][0x65c] ;  /* 0x00019700ff027b82 */ /* 0x000e620000000800 */
[----:B------:R-:W-:Y:S01]  /*0900*/  IMAD.MOV.U32 R3, RZ, RZ, RZ ;  /* 0x000000ffff037224 */ /* 0x000fe200078e00ff */
[----:B-1----:R-:W-:Y:S01]  /*0910*/  ISETP.NE.AND P3, PT, R2, 0x1, PT ;  /* 0x000000010200780c */ /* 0x002fe20003f65270 */
[----:B------:R-:W-:-:S12]  /*0920*/  IMAD.U32 R2, RZ, RZ, UR8 ;  /* 0x00000008ff027e24 */ /* 0x000fd8000f8e00ff */
[----:B------:R-:W1:Y:S01]  /*0930*/  @P3 LDC R15, c[0x0][0x10] ;  /* 0x00000400ff0f3b82 */ /* 0x000e620000000800 */
[----:B------:R-:W-:Y:S02]  /*0940*/  @P3 IMAD.MOV.U32 R11, RZ, RZ, RZ ;  /* 0x000000ffff0b3224 */ /* 0x000fe400078e00ff */
[----:B------:R-:W-:-:S05]  /*0950*/  @P3 IMAD.MOV.U32 R17, RZ, RZ, RZ ;  /* 0x000000ffff113224 */ /* 0x000fca00078e00ff */
[----:B------:R-:W2:Y:S01]  /*0960*/  @!P3 LDC R9, c[0x0][0xc] ;  /* 0x00000300ff09bb82 */ /* 0x000ea20000000800 */
[----:B-1----:R-:W-:-:S04]  /*0970*/  @P3 IMAD.WIDE.U32 R14, R15, UR8, R10 ;  /* 0x000000080f0e3c25 */ /* 0x002fc8000f8e000a */
[----:B--2---:R-:W-:-:S04]  /*0980*/  @!P3 IMAD.WIDE.U32 R8, R10, R9, R2 ;  /* 0x000000090a08b225 */ /* 0x004fc800078e0002 */
[----:B------:R-:W-:Y:S02]  /*0990*/  @P3 IMAD.MOV.U32 R2, RZ, RZ, R14 ;  /* 0x000000ffff023224 */ /* 0x000fe400078e000e */
[----:B------:R-:W-:Y:S02]  /*09a0*/  @P3 IMAD.IADD R3, R15, 0x1, R17 ;  /* 0x000000010f033824 */ /* 0x000fe400078e0211 */
[----:B------:R-:W-:Y:S02]  /*09b0*/  @!P3 IMAD.MOV.U32 R2, RZ, RZ, R8 ;  /* 0x000000ffff02b224 */ /* 0x000fe400078e0008 */
[----:B------:R-:W-:Y:S01]  /*09c0*/  @!P3 IMAD.MOV.U32 R3, RZ, RZ, R9 ;  /* 0x000000ffff03b224 */ /* 0x000fe200078e0009 */
[----:B------:R-:W-:Y:S06]  /*09d0*/  @!P2 BRA `(.L_x_6) ;  /* 0x00000000000ca947 */ /* 0x000fec0003800000 */
[----:B------:R-:W-:Y:S01]  /*09e0*/  UCGABAR_WAIT ;  /* 0x0000000000007dc7 */ /* 0x000fe20008000000 */
[----:B------:R-:W-:Y:S01]  /*09f0*/  CCTL.IVALL ;  /* 0x00000000ff00798f */ /* 0x000fe20002000000 */
[----:B------:R-:W-:Y:S05]  /*0a00*/  BRA `(.L_x_7) ;  /* 0x0000000000047947 */ /* 0x000fea0003800000 */
.L_x_6:
[----:B------:R-:W-:Y:S06]  /*0a10*/  BAR.SYNC.DEFER_BLOCKING 0x0 ;  /* 0x0000000000007b1d */ /* 0x000fec0000010000 */
.L_x_7:
[----:B------:R-:W-:Y:S05]  /*0a20*/  @!P4 BRA `(.L_x_8) ;  /* 0x000000a00098c947 */ /* 0x000fea0003800000 */
[----:B------:R-:W-:-:S13]  /*0a30*/  ISETP.GT.U32.AND P0, PT, R16, 0x1, PT ;  /* 0x000000011000780c */ /* 0x000fda0003f04070 */
[----:B0-----:R-:W-:Y:S05]  /*0a40*/  @P0 EXIT ;  /* 0x000000000000094d */ /* 0x001fea0003800000 */
[----:B------:R-:W-:Y:S01]  /*0a50*/  ULDC.64 UR4, c[0x0][0x650] ;  /* 0x0001940000047ab9 */ /* 0x000fe20000000a00 */
[----:B------:R-:W-:Y:S01]  /*0a60*/  PRMT R14, RZ, 0x7610, R14 ;  /* 0x00007610ff0e7816 */ /* 0x000fe2000000000e */
[----:B------:R-:W-:Y:S01]  /*0a70*/  IMAD.MOV.U32 R9, RZ, RZ, -0x1 ;  /* 0xffffffffff097424 */ /* 0x000fe200078e00ff */
[----:B------:R-:W-:Y:S01]  /*0a80*/  ISETP.GE.U32.AND P0, PT, R2, UR4, PT ;  /* 0x0000000402007c0c */ /* 0x000fe2000bf06070 */
[----:B------:R-:W-:Y:S02]  /*0a90*/  IMAD.MOV.U32 R8, RZ, RZ, -0x1 ;  /* 0xffffffffff087424 */ /* 0x000fe400078e00ff */
[----:B------:R-:W-:Y:S01]  /*0aa0*/  IMAD.MOV.U32 R7, RZ, RZ, -0x1 ;  /* 0xffffffffff077424 */ /* 0x000fe200078e00ff */
[----:B------:R-:W-:-:S13]  /*0ab0*/  ISETP.GE.U32.AND.EX P0, PT, R3, UR5, PT, P0 ;  /* 0x0000000503007c0c */ /* 0x000fda000bf06100 */
[----:B------:R-:W-:Y:S05]  /*0ac0*/  @P0 BRA `(.L_x_9) ;  /* 0x0000000400280947 */ /* 0x000fea0003800000 */
[----:B------:R-:W0:Y:S01]  /*0ad0*/  LDC.64 R22, c[0x0][0x628] ;  /* 0x00018a00ff167b82 */ /* 0x000e220000000a00 */
[----:B------:R-:W-:Y:S02]  /*0ae0*/  IMAD.MOV.U32 R8, RZ, RZ, R2 ;  /* 0x000000ffff087224 */ /* 0x000fe400078e0002 */
[----:B------:R-:W-:-:S05]  /*0af0*/  IMAD.MOV.U32 R9, RZ, RZ, R3 ;  /* 0x000000ffff097224 */ /* 0x000fca00078e0003 */
[----:B------:R-:W1:Y:S08]  /*0b00*/  LDC R18, c[0x0][0x630] ;  /* 0x00018c00ff127b82 */ /* 0x000e700000000800 */
[----:B------:R-:W2:Y:S01]  /*0b10*/  LDC.64 R24, c[0x0][0x620] ;  /* 0x00018800ff187b82 */ /* 0x000ea20000000a00 */
[----:B0-----:R-:W-:-:S04]  /*0b20*/  ISETP.NE.U32.AND P0, PT, R22, RZ, PT ;  /* 0x000000ff1600720c */ /* 0x001fc80003f05070 */
[----:B------:R-:W-:-:S13]  /*0b30*/  ISETP.NE.AND.EX P0, PT, R23, RZ, PT, P0 ;  /* 0x000000ff1700720c */ /* 0x000fda0003f05300 */
[----:B-12---:R-:W-:Y:S05]  /*0b40*/  @!P0 BRA `(.L_x_10) ;  /* 0x0000000000288947 */ /* 0x006fea0003800000 */
[----:B------:R-:W0:Y:S02]  /*0b50*/  LDC R7, c[0x0][0x634] ;  /* 0x00018d00ff077b82 */ /* 0x000e240000000800 */
[----:B0-----:R-:W-:-:S05]  /*0b60*/  IADD3 R7, P0, R2, R7, RZ ;  /* 0x0000000702077210 */ /* 0x001fca0007f1e0ff */
[----:B------:R-:W-:-:S04]  /*0b70*/  IMAD.X R19, RZ, RZ, R3, P0 ;  /* 0x000000ffff137224 */ /* 0x000fc800000e0603 */
[----:B------:R-:W-:-:S04]  /*0b80*/  IMAD.WIDE.U32 R8, R19, R22, RZ ;  /* 0x0000001613087225 */ /* 0x000fc800078e00ff */
[----:B------:R-:W-:-:S04]  /*0b90*/  IMAD.WIDE.U32 R14, P0, R7, R23, R8 ;  /* 0x00000017070e7225 */ /* 0x000fc80007800008 */
[----:B------:R-:W-:-:S04]  /*0ba0*/  IMAD.WIDE.U32 R8, R7, R22, RZ ;  /* 0x0000001607087225 */ /* 0x000fc800078e00ff */
[----:B------:R-:W-:Y:S01]  /*0bb0*/  IMAD.X R17, RZ, RZ, RZ, P0 ;  /* 0x000000ffff117224 */ /* 0x000fe200000e06ff */
[----:B------:R-:W-:Y:S01]  /*0bc0*/  IADD3 RZ, P0, R9, R14, RZ ;  /* 0x0000000e09ff7210 */ /* 0x000fe20007f1e0ff */
[----:B------:R-:W-:-:S04]  /*0bd0*/  IMAD.MOV.U32 R16, RZ, RZ, R15 ;  /* 0x000000ffff107224 */ /* 0x000fc800078e000f */
[----:B------:R-:W-:-:S08]  /*0be0*/  IMAD.WIDE.U32.X R8, R19, R23, R16, P0 ;  /* 0x0000001713087225 */ /* 0x000fd000000e0410 */
.L_x_10:
[----:B------:R-:W0:Y:S01]  /*0bf0*/  LDC.64 R22, c[0x0][0x640] ;  /* 0x00019000ff167b82 */ /* 0x000e220000000a00 */
[--C-:B------:R-:W-:Y:S01]  /*0c00*/  SHF.R.U64 R27, R8, R18, R9.reuse ;  /* 0x00000012081b7219 */ /* 0x100fe20000001209 */
[----:B------:R-:W-:Y:S01]  /*0c10*/  IMAD R29, R13, R20, R10 ;  /* 0x000000140d1d7224 */ /* 0x000fe200078e020a */
[----:B------:R-:W-:Y:S02]  /*0c20*/  SHF.R.U32.HI R7, RZ, R18, R9 ;  /* 0x00000012ff077219 */ /* 0x000fe40000011609 */
[----:B------:R-:W-:-:S03]  /*0c30*/  IADD3 R11, P0, RZ, -R27, RZ ;  /* 0x8000001bff0b7210 */ /* 0x000fc60007f1e0ff */
[----:B------:R-:W1:Y:S02]  /*0c40*/  LDC R16, c[0x0][0x618] ;  /* 0x00018600ff107b82 */ /* 0x000e640000000800 */
[----:B------:R-:W-:Y:S02]  /*0c50*/  IMAD.X R7, RZ, RZ, ~R7, P0 ;  /* 0x000000ffff077224 */ /* 0x000fe400000e0e07 */
[----:B------:R-:W-:-:S04]  /*0c60*/  IMAD.WIDE.U32 R8, R11, R24, R2 ;  /* 0x000000180b087225 */ /* 0x000fc800078e0002 */
[----:B------:R-:W2:Y:S01]  /*0c70*/  LDC R15, c[0x0][0x608] ;  /* 0x00018200ff0f7b82 */ /* 0x000ea20000000800 */
[----:B------:R-:W-:-:S04]  /*0c80*/  IMAD R14, R7, R24, RZ ;  /* 0x00000018070e7224 */ /* 0x000fc800078e02ff */
[----:B------:R-:W-:Y:S02]  /*0c90*/  IMAD R7, R11, R25, R14 ;  /* 0x000000190b077224 */ /* 0x000fe400078e020e */
[----:B------:R-:W-:Y:S01]  /*0ca0*/  IMAD.MOV.U32 R14, RZ, RZ, -0x1 ;  /* 0xffffffffff0e7424 */ /* 0x000fe200078e00ff */
[----:B------:R-:W3:Y:S01]  /*0cb0*/  LDC R21, c[0x0][0x658] ;  /* 0x00019600ff157b82 */ /* 0x000ee20000000800 */
[----:B------:R-:W-:Y:S01]  /*0cc0*/  IMAD.IADD R7, R9, 0x1, R7 ;  /* 0x0000000109077824 */ /* 0x000fe200078e0207 */
[----:B0-----:R-:W-:-:S04]  /*0cd0*/  ISETP.NE.U32.AND P0, PT, R22, RZ, PT ;  /* 0x000000ff1600720c */ /* 0x001fc80003f05070 */
[----:B------:R-:W-:Y:S02]  /*0ce0*/  ISETP.NE.AND.EX P0, PT, R23, RZ, PT, P0 ;  /* 0x000000ff1700720c */ /* 0x000fe40003f05300 */
[----:B------:R-:W0:Y:S01]  /*0cf0*/  LDC R18, c[0x0][0x600] ;  /* 0x00018000ff127b82 */ /* 0x000e220000000800 */
[-CC-:B-1----:R-:W-:Y:S02]  /*0d00*/  SHF.R.U64 R19, R8, R16.reuse, R7.reuse ;  /* 0x0000001008137219 */ /* 0x182fe40000001207 */
[----:B------:R-:W-:Y:S01]  /*0d10*/  SHF.R.U32.HI R8, RZ, R16, R7 ;  /* 0x00000010ff087219 */ /* 0x000fe20000011607 */
[----:B------:R-:W-:-:S04]  /*0d20*/  IMAD.MOV.U32 R16, RZ, RZ, 0x1 ;  /* 0x00000001ff107424 */ /* 0x000fc800078e00ff */
[----:B------:R-:W1:Y:S01]  /*0d30*/  LDC R24, c[0x0][0x648] ;  /* 0x00019200ff187b82 */ /* 0x000e620000000800 */
[-CC-:B--2---:R-:W-:Y:S02]  /*0d40*/  SHF.R.U64 R28, R19, R15.reuse, R8.reuse ;  /* 0x0000000f131c7219 */ /* 0x184fe40000001208 */
[----:B------:R-:W-:-:S05]  /*0d50*/  SHF.R.U32.HI R8, RZ, R15, R8 ;  /* 0x0000000fff087219 */ /* 0x000fca0000011608 */
[----:B------:R-:W2:Y:S01]  /*0d60*/  LDC R26, c[0x0][0x638] ;  /* 0x00018e00ff1a7b82 */ /* 0x000ea20000000800 */
[-CC-:B---3--:R-:W-:Y:S02]  /*0d70*/  SHF.R.U64 R20, R28, R21.reuse, R8.reuse ;  /* 0x000000151c147219 */ /* 0x188fe40000001208 */
[-C--:B------:R-:W-:Y:S02]  /*0d80*/  SHF.L.U32 R7, R14, R21.reuse, RZ ;  /* 0x000000150e077219 */ /* 0x080fe400000006ff */
[----:B------:R-:W-:Y:S01]  /*0d90*/  SHF.R.U32.HI R9, RZ, R21, R8 ;  /* 0x00000015ff097219 */ /* 0x000fe20000011608 */
[----:B------:R-:W-:Y:S01]  /*0da0*/  IMAD.MOV.U32 R8, RZ, RZ, R20 ;  /* 0x000000ffff087224 */ /* 0x000fe200078e0014 */
[----:B------:R-:W-:Y:S01]  /*0db0*/  LOP3.LUT R13, RZ, R7, RZ, 0x33, !PT ;  /* 0x00000007ff0d7212 */ /* 0x000fe200078e33ff */
[----:B------:R-:W3:Y:S01]  /*0dc0*/  LDC R25, c[0x0][0x610] ;  /* 0x00018400ff197b82 */ /* 0x000ee20000000800 */
[----:B------:R-:W-:Y:S05]  /*0dd0*/  @!P0 BRA `(.L_x_11) ;  /* 0x0000000000288947 */ /* 0x000fea0003800000 */
[----:B------:R-:W4:Y:S02]  /*0de0*/  LDC R7, c[0x0][0x64c] ;  /* 0x00019300ff077b82 */ /* 0x000f240000000800 */
[----:B----4-:R-:W-:-:S05]  /*0df0*/  IADD3 R7, P0, R20, R7, RZ ;  /* 0x0000000714077210 */ /* 0x010fca0007f1e0ff */
        /* <DEDUP_REMOVED lines=8> */
.L_x_11:
[----:B-1----:R-:W-:Y:S01]  /*0e80*/  SHF.R.U64 R9, R8, R24, R9 ;  /* 0x0000001808097219 */ /* 0x002fe20000001209 */
[----:B0-----:R-:W-:Y:S01]  /*0e90*/  VIADD R10, R18, 0xffffffff ;  /* 0xffffffff120a7836 */ /* 0x001fe20000000000 */
[----:B------:R-:W-:Y:S01]  /*0ea0*/  SHF.L.U32 R7, R16, R21, RZ ;  /* 0x0000001510077219 */ /* 0x000fe200000006ff */
[----:B------:R-:W-:Y:S01]  /*0eb0*/  IMAD.MOV.U32 R14, RZ, RZ, 0x1 ;  /* 0x00000001ff0e7424 */ /* 0x000fe200078e00ff */
[----:B------:R-:W-:Y:S01]  /*0ec0*/  LOP3.LUT R8, R28, R13, RZ, 0xc0, !PT ;  /* 0x0000000d1c087212 */ /* 0x000fe200078ec0ff */
[----:B------:R-:W-:Y:S01]  /*0ed0*/  IMAD.MOV R11, RZ, RZ, -R9 ;  /* 0x000000ffff0b7224 */ /* 0x000fe200078e0a09 */
[----:B------:R-:W-:Y:S02]  /*0ee0*/  SEL R12, R12, R29, !P3 ;  /* 0x0000001d0c0c7207 */ /* 0x000fe40005800000 */
[----:B------:R-:W-:Y:S01]  /*0ef0*/  LOP3.LUT R10, R19, R10, RZ, 0xc0, !PT ;  /* 0x0000000a130a7212 */ /* 0x000fe200078ec0ff */
[----:B------:R-:W-:Y:S02]  /*0f00*/  IMAD R9, R7, R9, R8 ;  /* 0x0000000907097224 */ /* 0x000fe400078e0208 */
[----:B--2---:R-:W-:-:S02]  /*0f10*/  IMAD R7, R11, R26, R20 ;  /* 0x0000001a0b077224 */ /* 0x004fc400078e0214 */
[----:B---3--:R-:W-:Y:S02]  /*0f20*/  IMAD R12, R9, R25, R12 ;  /* 0x00000019090c7224 */ /* 0x008fe400078e020c */
[----:B------:R-:W-:-:S05]  /*0f30*/  IMAD R7, R7, R18, R10 ;  /* 0x0000001207077224 */ /* 0x000fca00078e020a */
[----:B------:R-:W-:Y:S02]  /*0f40*/  SEL R8, R7, R12, !P3 ;  /* 0x0000000c07087207 */ /* 0x000fe40005800000 */
[----:B------:R-:W-:Y:S01]  /*0f50*/  SEL R9, R12, R7, !P3 ;  /* 0x000000070c097207 */ /* 0x000fe20005800000 */
[----:B------:R-:W-:-:S07]  /*0f60*/  IMAD.MOV.U32 R7, RZ, RZ, R27 ;  /* 0x000000ffff077224 */ /* 0x000fce00078e001b */
.L_x_9:
[----:B------:R-:W-:-:S08]  /*0f70*/  NOP ;  /* 0x0000000000007918 */ /* 0x000fd00000000000 */
[----:B------:R-:W0:Y:S02]  /*0f80*/  USETMAXREG.TRY_ALLOC.CTAPOOL UP0, 0xe8 ;  /* 0x000000e8000079c8 */ /* 0x000e240008000600 */
[----:B0-----:R-:W-:-:S13]  /*0f90*/  PLOP3.LUT P0, PT, PT, PT, UP0, 0x80, 0x0 ;  /* 0x000000000000781c */ /* 0x001fda0003f0f008 */
[----:B------:R-:W-:Y:S05]  /*0fa0*/  @!P0 BRA `(.L_x_9) ;  /* 0xfffffffc00f08947 */ /* 0x000fea000383ffff */
[----:B------:R-:W-:Y:S01]  /*0fb0*/  ULDC.64 UR4, c[0x0][0x598] ;  /* 0x0001660000047ab9 */ /* 0x000fe20000000a00 */
[----:B------:R-:W-:Y:S01]  /*0fc0*/  ULDC.64 UR16, c[0x0][0x208] ;  /* 0x0000820000107ab9 */ /* 0x000fe20000000a00 */
[----:B------:R-:W-:-:S04]  /*0fd0*/  ISETP.NE.U32.AND P0, PT, RZ, UR4, PT ;  /* 0x00000004ff007c0c */ /* 0x000fc8000bf05070 */
[----:B------:R-:W-:-:S13]  /*0fe0*/  ISETP.NE.AND.EX P0, PT, RZ, UR5, PT, P0 ;  /* 0x00000005ff007c0c */ /* 0x000fda000bf05300 */
[----:B------:R-:W-:Y:S05]  /*0ff0*/  @!P0 BRA `(.L_x_12) ;  /* 0x00000000001c8947 */ /* 0x000fea0003800000 */
[----:B------:R-:W0:Y:S02]  /*1000*/  LDC.64 R10, c[0x0][0x598] ;  /* 0x00016600ff0a7b82 */ /* 0x000e240000000a00 */
[----:B0-----:R-:W2:Y:S02]  /*1010*/  LDG.E.64 R10, desc[UR16][R10.64] ;  /* 0x000000100a0a7981 */ /* 0x001ea4000c1e1b00 */
[----:B--2---:R-:W-:-:S04]  /*1020*/  ISETP.NE.U32.AND P0, PT, R10, RZ, PT ;  /* 0x000000ff0a00720c */ /* 0x004fc80003f05070 */
[----:B------:R-:W-:-:S13]  /*1030*/  ISETP.NE.AND.EX P0, PT, R11, RZ, PT, P0 ;  /* 0x000000ff0b00720c */ /* 0x000fda0003f05300 */
[----:B------:R-:W-:Y:S05]  /*1040*/  @!P0 BRA `(.L_x_12) ;  /* 0x0000000000088947 */ /* 0x000fea0003800000 */
[----:B------:R0:W5:Y:S01]  /*1050*/  LD.E R211, desc[UR16][R10.64] ;  /* 0x000000100ad37980 */ /* 0x000162000c101900 */
[----:B------:R-:W-:Y:S05]  /*1060*/  BRA `(.L_x_13) ;  /* 0x0000000000207947 */ /* 0x000fea0003800000 */
.L_x_12:
[----:B------:R-:W-:Y:S02]  /*1070*/  ULDC.64 UR4, c[0x0][0x588] ;  /* 0x0001620000047ab9 */ /* 0x000fe40000000a00 */
[----:B------:R-:W-:-:S04]  /*1080*/  ISETP.NE.U32.AND P0, PT, RZ, UR4, PT ;  /* 0x00000004ff007c0c */ /* 0x000fc8000bf05070 */
[----:B------:R-:W-:-:S13]  /*1090*/  ISETP.NE.AND.EX P0, PT, RZ, UR5, PT, P0 ;  /* 0x00000005ff007c0c */ /* 0x000fda000bf05300 */
[----:B------:R-:W-:Y:S05]  /*10a0*/  @!P0 BRA `(.L_x_14) ;  /* 0x00000000000c8947 */ /* 0x000fea0003800000 */
[----:B------:R-:W0:Y:S02]  /*10b0*/  LDC.64 R10, c[0x0][0x588] ;  /* 0x00016200ff0a7b82 */ /* 0x000e240000000a00 */
[----:B0-----:R1:W5:Y:S01]  /*10c0*/  LDG.E R211, desc[UR16][R10.64] ;  /* 0x000000100ad37981 */ /* 0x001362000c1e1900 */
[----:B------:R-:W-:Y:S05]  /*10d0*/  BRA `(.L_x_13) ;  /* 0x0000000000047947 */ /* 0x000fea0003800000 */
.L_x_14:
[----:B------:R-:W2:Y:S02]  /*10e0*/  LDC R211, c[0x0][0x580] ;  /* 0x00016000ffd37b82 */ /* 0x000ea40000000800 */
.L_x_13:
[----:B------:R-:W-:Y:S02]  /*10f0*/  ULDC.64 UR4, c[0x0][0x5a0] ;  /* 0x0001680000047ab9 */ /* 0x000fe40000000a00 */
[----:B------:R-:W-:-:S04]  /*1100*/  ISETP.NE.U32.AND P0, PT, RZ, UR4, PT ;  /* 0x00000004ff007c0c */ /* 0x000fc8000bf05070 */
[----:B------:R-:W-:-:S13]  /*1110*/  ISETP.NE.AND.EX P0, PT, RZ, UR5, PT, P0 ;  /* 0x00000005ff007c0c */ /* 0x000fda000bf05300 */
[----:B------:R-:W-:Y:S05]  /*1120*/  @!P0 BRA `(.L_x_15) ;  /* 0x00000000001c8947 */ /* 0x000fea0003800000 */
[----:B01----:R-:W0:Y:S02]  /*1130*/  LDC.64 R10, c[0x0][0x5a0] ;  /* 0x00016800ff0a7b82 */ /* 0x003e240000000a00 */
[----:B0-----:R-:W3:Y:S02]  /*1140*/  LDG.E.64 R10, desc[UR16][R10.64] ;  /* 0x000000100a0a7981 */ /* 0x001ee4000c1e1b00 */
[----:B---3--:R-:W-:-:S04]  /*1150*/  ISETP.NE.U32.AND P0, PT, R10, RZ, PT ;  /* 0x000000ff0a00720c */ /* 0x008fc80003f05070 */
[----:B------:R-:W-:-:S13]  /*1160*/  ISETP.NE.AND.EX P0, PT, R11, RZ, PT, P0 ;  /* 0x000000ff0b00720c */ /* 0x000fda0003f05300 */
[----:B------:R-:W-:Y:S05]  /*1170*/  @!P0 BRA `(.L_x_15) ;  /* 0x0000000000088947 */ /* 0x000fea0003800000 */
[----:B------:R0:W5:Y:S01]  /*1180*/  LD.E R210, desc[UR16][R10.64] ;  /* 0x000000100ad27980 */ /* 0x000162000c101900 */
[----:B------:R-:W-:Y:S05]  /*1190*/  BRA `(.L_x_16) ;  /* 0x0000000000207947 */ /* 0x000fea0003800000 */
.L_x_15:
[----:B------:R-:W-:Y:S02]  /*11a0*/  ULDC.64 UR4, c[0x0][0x590] ;  /* 0x0001640000047ab9 */ /* 0x000fe40000000a00 */
[----:B------:R-:W-:-:S04]  /*11b0*/  ISETP.NE.U32.AND P0, PT, RZ, UR4, PT ;  /* 0x00000004ff007c0c */ /* 0x000fc8000bf05070 */
[----:B------:R-:W-:-:S13]  /*11c0*/  ISETP.NE.AND.EX P0, PT, RZ, UR5, PT, P0 ;  /* 0x00000005ff007c0c */ /* 0x000fda000bf05300 */
[----:B------:R-:W-:Y:S05]  /*11d0*/  @!P0 BRA `(.L_x_17) ;  /* 0x00000000000c8947 */ /* 0x000fea0003800000 */
[----:B01----:R-:W0:Y:S02]  /*11e0*/  LDC.64 R10, c[0x0][0x590] ;  /* 0x00016400ff0a7b82 */ /* 0x003e240000000a00 */
[----:B0-----:R1:W5:Y:S01]  /*11f0*/  LDG.E R210, desc[UR16][R10.64] ;  /* 0x000000100ad27981 */ /* 0x001362000c1e1900 */
[----:B------:R-:W-:Y:S05]  /*1200*/  BRA `(.L_x_16) ;  /* 0x0000000000047947 */ /* 0x000fea0003800000 */
.L_x_17:
[----:B------:R-:W3:Y:S02]  /*1210*/  LDC R210, c[0x0][0x584] ;  /* 0x00016100ffd27b82 */ /* 0x000ee40000000800 */
.L_x_16:
[----:B------:R-:W-:-:S13]  /*1220*/  LOP3.LUT P0, RZ, R14, 0xff, RZ, 0xc0, !PT ;  /* 0x000000ff0eff7812 */ /* 0x000fda000780c0ff */
[----:B------:R-:W-:Y:S05]  /*1230*/  @!P0 EXIT ;  /* 0x000000000000894d */ /* 0x000fea0003800000 */
[----:B------:R-:W-:Y:S01]  /*1240*/  ULDC UR4, c[0x0][0x28c] ;  /* 0x0000a30000047ab9 */ /* 0x000fe20000000800 */
[----:B------:R-:W-:Y:S01]  /*1250*/  LOP3.LUT R214, R4, 0x1, RZ, 0xfc, !PT ;  /* 0x0000000104d67812 */ /* 0x000fe200078efcff */
[----:B------:R-:W-:-:S04]  /*1260*/  UIADD3 UR4, UR4, 0x3f, URZ ;  /* 0x0000003f04047890 */ /* 0x000fc8000fffe03f */
[----:B------:R-:W-:-:S04]  /*1270*/  USHF.R.S32.HI UR5, URZ, 0x1f, UR4 ;  /* 0x0000001f3f057899 */ /* 0x000fc80008011404 */
[----:B------:R-:W-:-:S03]  /*1280*/  ULEA.HI UR5, UR5, UR4, URZ, 0x6 ;  /* 0x0000000405057291 */ /* 0x000fc6000f8f303f */
[----:B------:R-:W-:Y:S01]  /*1290*/  UMOV UR4, URZ ;  /* 0x0000003f00047c82 */ /* 0x000fe20008000000 */
[----:B------:R-:W-:-:S03]  /*12a0*/  USHF.R.S32.HI UR9, URZ, 0x6, UR5 ;  /* 0x000000063f097899 */ /* 0x000fc60008011405 */
[----:B------:R-:W-:-:S09]  /*12b0*/  UMOV UR5, URZ ;  /* 0x0000003f00057c82 */ /* 0x000fd20008000000 */
.L_x_236:
[----:B01----:R-:W-:Y:S01]  /*12c0*/  LOP3.LUT R10, R0, 0x80, RZ, 0xc0, !PT ;  /* 0x00000080000a7812 */ /* 0x003fe200078ec0ff */
[----:B------:R-:W0:Y:S01]  /*12d0*/  S2UR UR13, SR_CgaCtaId ;  /* 0x00000000000d79c3 */ /* 0x000e220000008800 */
[----:B------:R-:W-:Y:S01]  /*12e0*/  UMOV UR12, 0x400 ;  /* 0x00000400000c7882 */ /* 0x000fe20000000000 */
[----:B------:R-:W-:Y:S01]  /*12f0*/  UMOV UR6, URZ ;  /* 0x0000003f00067c82 */ /* 0x000fe20008000000 */
[----:B------:R-:W-:Y:S01]  /*1300*/  SHF.R.U32.HI R10, RZ, 0x7, R10 ;  /* 0x00000007ff0a7819 */ /* 0x000fe2000001160a */
[----:B------:R-:W-:Y:S01]  /*1310*/  UMOV UR7, URZ ;  /* 0x0000003f00077c82 */ /* 0x000fe20008000000 */
[----:B------:R-:W-:Y:S01]  /*1320*/  UMOV UR18, UR5 ;  /* 0x0000000500127c82 */ /* 0x000fe20008000000 */
[----:B------:R-:W-:Y:S02]  /*1330*/  CS2R R208, SRZ ;  /* 0x0000000000d07805 */ /* 0x000fe4000001ff00 */
[----:B------:R-:W-:Y:S01]  /*1340*/  CS2R R206, SRZ ;  /* 0x0000000000ce7805 */ /* 0x000fe2000001ff00 */
[----:B------:R-:W1:Y:S01]  /*1350*/  LDC R11, c[0x0][0x28c] ;  /* 0x0000a300ff0b7b82 */ /* 0x000e620000000800 */
[----:B----4-:R-:W4:Y:S01]  /*1360*/  SHFL.IDX PT, R10, R10, RZ, 0x1f ;  /* 0x00001fff0a0a7589 */ /* 0x010f2200000e0000 */
[----:B------:R-:W-:-:S02]  /*1370*/  CS2R R204, SRZ ;  /* 0x0000000000cc7805 */ /* 0x000fc4000001ff00 */
[----:B------:R-:W-:Y:S02]  /*1380*/  CS2R R202, SRZ ;  /* 0x0000000000ca7805 */ /* 0x000fe4000001ff00 */
[----:B------:R-:W-:Y:S02]  /*1390*/  CS2R R200, SRZ ;  /* 0x0000000000c87805 */ /* 0x000fe4000001ff00 */
[----:B------:R-:W-:Y:S02]  /*13a0*/  CS2R R198, SRZ ;  /* 0x0000000000c67805 */ /* 0x000fe4000001ff00 */
[----:B------:R-:W-:Y:S02]  /*13b0*/  CS2R R196, SRZ ;  /* 0x0000000000c47805 */ /* 0x000fe4000001ff00 */
[----:B------:R-:W-:Y:S02]  /*13c0*/  CS2R R194, SRZ ;  /* 0x0000000000c27805 */ /* 0x000fe4000001ff00 */
        /* <DEDUP_REMOVED lines=16> */
[----:B-1----:R-:W-:Y:S02]  /*14d0*/  ISETP.GE.AND P0, PT, R11, 0x1, PT ;  /* 0x000000010b00780c */ /* 0x002fe40003f06270 */
[----:B------:R-:W-:Y:S02]  /*14e0*/  CS2R R160, SRZ ;  /* 0x0000000000a07805 */ /* 0x000fe4000001ff00 */
[----:B----4-:R-:W-:-:S02]  /*14f0*/  R2UR UR8, R10 ;  /* 0x000000000a0872ca */ /* 0x010fc400000e0000 */
        /* <DEDUP_REMOVED lines=11> */
[----:B------:R-:W-:Y:S01]  /*15b0*/  CS2R R136, SRZ ;  /* 0x0000000000887805 */ /* 0x000fe2000001ff00 */
[----:B------:R-:W-:Y:S01]  /*15c0*/  ULEA.HI UR10, UR8, UR8, URZ, 0x1 ;  /* 0x00000008080a7291 */ /* 0x000fe2000f8f083f */
[----:B------:R-:W-:-:S02]  /*15d0*/  CS2R R134, SRZ ;  /* 0x0000000000867805 */ /* 0x000fc4000001ff00 */
[----:B------:R-:W-:Y:S02]  /*15e0*/  CS2R R132, SRZ ;  /* 0x0000000000847805 */ /* 0x000fe4000001ff00 */
[----:B------:R-:W-:Y:S01]  /*15f0*/  CS2R R130, SRZ ;  /* 0x0000000000827805 */ /* 0x000fe2000001ff00 */
[----:B------:R-:W-:Y:S01]  /*1600*/  ULOP3.LUT UR11, UR10, 0xffffe, URZ, 0xc0, !UPT ;  /* 0x000ffffe0a0b7892 */ /* 0x000fe2000f8ec03f */
[----:B------:R-:W-:Y:S01]  /*1610*/  CS2R R128, SRZ ;  /* 0x0000000000807805 */ /* 0x000fe2000001ff00 */
[----:B0-----:R-:W-:Y:S01]  /*1620*/  ULEA UR10, UR13, UR12, 0x18 ;  /* 0x0000000c0d0a7291 */ /* 0x001fe2000f8ec03f */
[----:B------:R-:W-:Y:S01]  /*1630*/  CS2R R126, SRZ ;  /* 0x00000000007e7805 */ /* 0x000fe2000001ff00 */
[----:B------:R-:W-:Y:S01]  /*1640*/  UIADD3 UR11, UR8, -UR11, URZ ;  /* 0x8000000b080b7290 */ /* 0x000fe2000fffe03f */
[----:B------:R-:W-:Y:S02]  /*1650*/  CS2R R124, SRZ ;  /* 0x00000000007c7805 */ /* 0x000fe4000001ff00 */
[----:B------:R-:W-:Y:S01]  /*1660*/  CS2R R122, SRZ ;  /* 0x00000000007a7805 */ /* 0x000fe2000001ff00 */
[----:B------:R-:W-:Y:S01]  /*1670*/  UMOV UR8, URZ ;  /* 0x0000003f00087c82 */ /* 0x000fe20008000000 */
[----:B------:R-:W-:Y:S01]  /*1680*/  ULEA UR11, UR11, UR10, 0xc ;  /* 0x0000000a0b0b7291 */ /* 0x000fe2000f8e603f */
[----:B------:R-:W-:-:S02]  /*1690*/  CS2R R120, SRZ ;  /* 0x0000000000787805 */ /* 0x000fc4000001ff00 */
[----:B------:R-:W-:Y:S02]  /*16a0*/  CS2R R22, SRZ ;  /* 0x0000000000167805 */ /* 0x000fe4000001ff00 */
[----:B------:R-:W-:Y:S01]  /*16b0*/  CS2R R20, SRZ ;  /* 0x0000000000147805 */ /* 0x000fe2000001ff00 */
[----:B------:R-:W-:Y:S01]  /*16c0*/  UIADD3 UR11, UR11, 0x180, URZ ;  /* 0x000001800b0b7890 */ /* 0x000fe2000fffe03f */
[----:B------:R-:W-:Y:S01]  /*16d0*/  CS2R R212, SRZ ;  /* 0x0000000000d47805 */ /* 0x000fe2000001ff00 */
[----:B------:R-:W-:Y:S01]  /*16e0*/  IMAD.U32 R14, RZ, RZ, UR4 ;  /* 0x00000004ff0e7e24 */ /* 0x000fe2000f8e00ff */
[----:B------:R-:W-:Y:S01]  /*16f0*/  CS2R R72, SRZ ;  /* 0x0000000000487805 */ /* 0x000fe2000001ff00 */
[----:B------:R-:W-:Y:S01]  /*1700*/  USHF.R.U32.HI UR11, URZ, 0x4, UR11 ;  /* 0x000000043f0b7899 */ /* 0x000fe2000801160b */
[----:B------:R-:W-:Y:S02]  /*1710*/  CS2R R74, SRZ ;  /* 0x00000000004a7805 */ /* 0x000fe4000001ff00 */
[----:B------:R-:W-:-:S02]  /*1720*/  CS2R R76, SRZ ;  /* 0x00000000004c7805 */ /* 0x000fc4000001ff00 */
[----:B------:R-:W-:Y:S01]  /*1730*/  CS2R R78, SRZ ;  /* 0x00000000004e7805 */ /* 0x000fe2000001ff00 */
[----:B------:R-:W-:Y:S01]  /*1740*/  ULOP3.LUT UR11, UR11, 0x3fff, URZ, 0xc0, !UPT ;  /* 0x00003fff0b0b7892 */ /* 0x000fe2000f8ec03f */
        /* <DEDUP_REMOVED lines=21> */
[----:B---3--:R-:W-:Y:S02]  /*18a0*/  CS2R R26, SRZ ;  /* 0x00000000001a7805 */ /* 0x008fe4000001ff00 */
        /* <DEDUP_REMOVED lines=21> */
[----:B------:R-:W-:Y:S01]  /*1a00*/  CS2R R70, SRZ ;  /* 0x0000000000467805 */ /* 0x000fe2000001ff00 */
[----:B------:R-:W-:Y:S06]  /*1a10*/  @!P0 BRA `(.L_x_18) ;  /* 0x0000000c000c8947 */ /* 0x000fec0003800000 */
[----:B------:R-:W-:-:S13]  /*1a20*/  ISETP.NE.AND P1, PT, R214, 0x3, PT ;  /* 0x00000003d600780c */ /* 0x000fda0003f25270 */
[----:B------:R-:W-:Y:S05]  /*1a30*/  @!P1 BRA `(.L_x_19) ;  /* 0x0000000000049947 */ /* 0x000fea0003800000 */
[----:B------:R-:W-:Y:S01]  /*1a40*/  BPT.TRAP 0x1 ;  /* 0x000000040000795c */ /* 0x000fe20000300000 */
.L_x_19:
[----:B------:R-:W-:Y:S01]  /*1a50*/  ULEA UR6, UR5, UR10, 0x3 ;  /* 0x0000000a05067291 */ /* 0x000fe2000f8e183f */
[----:B------:R-:W-:-:S05]  /*1a60*/  IMAD.U32 R10, RZ, RZ, UR4 ;  /* 0x00000004ff0a7e24 */ /* 0x000fca000f8e00ff */
[----:B------:R-:W-:-:S04]  /*1a70*/  SHF.L.U32 R10, R10, 0x1f, RZ ;  /* 0x0000001f0a0a7819 */ /* 0x000fc800000006ff */
[----:B------:R0:W1:Y:S01]  /*1a80*/  SYNCS.PHASECHK.TRANS64.TRYWAIT P0, [UR6], R10 ;  /* 0x0000000aff0075a7 */ /* 0x0000620008000146 */
[----:B------:R-:W-:Y:S05]  /*1a90*/  @!P1 BRA `(.L_x_20) ;  /* 0x0000000000049947 */ /* 0x000fea0003800000 */
[----:B------:R-:W-:Y:S01]  /*1aa0*/  BPT.TRAP 0x1 ;  /* 0x000000040000795c */ /* 0x000fe20000300000 */
.L_x_20:
[----:B-1----:R-:W-:Y:S05]  /*1ab0*/  @P0 BRA `(.L_x_21) ;  /* 0x0000000000080947 */ /* 0x002fea0003800000 */
[----:B------:R-:W1:Y:S02]  /*1ac0*/  SYNCS.PHASECHK.TRANS64.TRYWAIT P0, [UR6], R10 ;  /* 0x0000000aff0075a7 */ /* 0x000e640008000146 */
[----:B-1----:R-:W-:Y:S05]  /*1ad0*/  @!P0 BRA `(.L_x_22) ;  /* 0x000000a8009c8947 */ /* 0x002fea0003800000 */
.L_x_21:
[----:B------:R-:W-:Y:S01]  /*1ae0*/  UIADD3 UR6, UR10, 0x28180, URZ ;  /* 0x000281800a067890 */ /* 0x000fe2000fffe03f */
[----:B------:R-:W-:Y:S01]  /*1af0*/  WARPGROUP.ARRIVE ;  /* 0x00000000000079c5 */ /* 0x000fe20000000000 */
[----:B------:R-:W-:Y:S01]  /*1b00*/  ULOP3.LUT UR7, UR11, 0x10000, URZ, 0xfc, !UPT ;  /* 0x000100000b077892 */ /* 0x000fe2000f8efc3f */
[----:B------:R-:W-:Y:S01]  /*1b10*/  CS2R R208, SRZ ;  /* 0x0000000000d07805 */ /* 0x000fe2000001ff00 */
[----:B------:R-:W-:Y:S01]  /*1b20*/  USHF.R.U32.HI UR6, URZ, 0x4, UR6 ;  /* 0x000000043f067899 */ /* 0x000fe20008011606 */
[----:B------:R-:W-:Y:S01]  /*1b30*/  CS2R R206, SRZ ;  /* 0x0000000000ce7805 */ /* 0x000fe2000001ff00 */
[----:B------:R-:W-:Y:S01]  /*1b40*/  ULEA UR7, UR5, UR7, 0xa ;  /* 0x0000000705077291 */ /* 0x000fe2000f8e503f */
[----:B------:R-:W-:Y:S01]  /*1b50*/  CS2R R204, SRZ ;  /* 0x0000000000cc7805 */ /* 0x000fe2000001ff00 */
[----:B------:R-:W-:Y:S01]  /*1b60*/  ULOP3.LUT UR6, UR6, 0x3fff, URZ, 0xc0, !UPT ;  /* 0x00003fff06067892 */ /* 0x000fe2000f8ec03f */
[----:B------:R-:W-:Y:S01]  /*1b70*/  CS2R R202, SRZ ;  /* 0x0000000000ca7805 */ /* 0x000fe2000001ff00 */
[----:B------:R-:W-:Y:S01]  /*1b80*/  UMOV UR13, 0x80000020 ;  /* 0x80000020000d7882 */ /* 0x000fe20000000000 */
[----:B------:R-:W-:Y:S01]  /*1b90*/  UMOV UR15, 0x80000020 ;  /* 0x80000020000f7882 */ /* 0x000fe20000000000 */
[----:B------:R-:W-:Y:S01]  /*1ba0*/  ULOP3.LUT UR6, UR6, 0x10000, URZ, 0xfc, !UPT ;  /* 0x0001000006067892 */ /* 0x000fe2000f8efc3f */
[----:B------:R-:W-:Y:S01]  /*1bb0*/  CS2R R200, SRZ ;  /* 0x0000000000c87805 */ /* 0x000fe2000001ff00 */
[----:B------:R-:W-:Y:S01]  /*1bc0*/  UMOV UR12, UR7 ;  /* 0x00000007000c7c82 */ /* 0x000fe20008000000 */
[----:B------:R-:W-:Y:S01]  /*1bd0*/  CS2R R198, SRZ ;  /* 0x0000000000c67805 */ /* 0x000fe2000001ff00 */
[----:B------:R-:W-:Y:S01]  /*1be0*/  UIMAD UR8, UR5, 0x180, UR6 ;  /* 0x00000180050878a4 */ /* 0x000fe2000f8e0206 */
[----:B------:R-:W-:-:S02]  /*1bf0*/  CS2R R196, SRZ ;  /* 0x0000000000c47805 */ /* 0x000fc4000001ff00 */
[----:B------:R-:W-:Y:S01]  /*1c00*/  CS2R R194, SRZ ;  /* 0x0000000000c27805 */ /* 0x000fe2000001ff00 */
[----:B------:R-:W-:Y:S01]  /*1c10*/  UMOV UR6, 0x2 ;  /* 0x0000000200067882 */ /* 0x000fe20000000000 */
[----:B------:R-:W-:Y:S02]  /*1c20*/  CS2R R192, SRZ ;  /* 0x0000000000c07805 */ /* 0x000fe4000001ff00 */
[----:B------:R-:W-:Y:S02]  /*1c30*/  CS2R R190, SRZ ;  /* 0x0000000000be7805 */ /* 0x000fe4000001ff00 */
[----:B------:R-:W-:Y:S01]  /*1c40*/  CS2R R188, SRZ ;  /* 0x0000000000bc7805 */ /* 0x000fe2000001ff00 */
[----:B------:R-:W-:Y:S01]  /*1c50*/  UMOV UR14, UR8 ;  /* 0x00000008000e7c82 */ /* 0x000fe20008000000 */
[----:B------:R-:W-:Y:S01]  /*1c60*/  CS2R R186, SRZ ;  /* 0x0000000000ba7805 */ /* 0x000fe2000001ff00 */
[----:B------:R-:W-:Y:S01]  /*1c70*/  QGMMA.64x96x32.F32.E4M3.E4M3 R72, gdesc[UR12], RZ, !UPT ;  /* 0x016000000c4879f3 */ /* 0x000fe2000c7008ff */
[----:B------:R-:W-:Y:S01]  /*1c80*/  UIADD3 UR12, UR7, 0x200, URZ ;  /* 0x00000200070c7890 */ /* 0x000fe2000fffe03f */
[----:B------:R-:W-:Y:S01]  /*1c90*/  CS2R R184, SRZ ;  /* 0x0000000000b87805 */ /* 0x000fe2000001ff00 */
[----:B------:R-:W-:Y:S01]  /*1ca0*/  UMOV UR13, 0x80000020 ;  /* 0x80000020000d7882 */ /* 0x000fe20000000000 */
[----:B------:R-:W-:-:S02]  /*1cb0*/  CS2R R182, SRZ ;  /* 0x0000000000b67805 */ /* 0x000fc4000001ff00 */
[----:B------:R-:W-:Y:S02]  /*1cc0*/  CS2R R180, SRZ ;  /* 0x0000000000b47805 */ /* 0x000fe4000001ff00 */
[----:B------:R-:W-:Y:S02]  /*1cd0*/  CS2R R178, SRZ ;  /* 0x0000000000b27805 */ /* 0x000fe4000001ff00 */
[----:B------:R-:W-:Y:S02]  /*1ce0*/  CS2R R176, SRZ ;  /* 0x0000000000b07805 */ /* 0x000fe4000001ff00 */
[----:B------:R-:W-:Y:S02]  /*1cf0*/  CS2R R174, SRZ ;  /* 0x0000000000ae7805 */ /* 0x000fe4000001ff00 */
[----:B------:R-:W-:Y:S01]  /*1d00*/  CS2R R172, SRZ ;  /* 0x0000000000ac7805 */ /* 0x000fe2000001ff00 */
[----:B------:R-:W-:Y:S01]  /*1d10*/  QGMMA.64x96x32.F32.E4M3.E4M3 R24, gdesc[UR12], RZ, !UPT ;  /* 0x016000000c1879f3 */ /* 0x000fe2000c7008ff */
[----:B------:R-:W-:Y:S01]  /*1d20*/  UIADD3 UR12, UR7, 0x2, URZ ;  /* 0x00000002070c7890 */ /* 0x000fe2000fffe03f */
[----:B------:R-:W-:Y:S01]  /*1d30*/  CS2R R170, SRZ ;  /* 0x0000000000aa7805 */ /* 0x000fe2000001ff00 */
[----:B------:R-:W-:Y:S01]  /*1d40*/  UIADD3 UR14, UR8, 0x2, URZ ;  /* 0x00000002080e7890 */ /* 0x000fe2000fffe03f */
[----:B------:R-:W-:Y:S01]  /*1d50*/  CS2R R168, SRZ ;  /* 0x0000000000a87805 */ /* 0x000fe2000001ff00 */
[----:B------:R-:W-:Y:S01]  /*1d60*/  UMOV UR13, 0x80000020 ;  /* 0x80000020000d7882 */ /* 0x000fe20000000000 */
[----:B------:R-:W-:Y:S01]  /*1d70*/  UMOV UR15, 0x80000020 ;  /* 0x80000020000f7882 */ /* 0x000fe20000000000 */
        /* <DEDUP_REMOVED lines=26> */
[----:B------:R-:W-:Y:S01]  /*1f20*/  CS2R R212, SRZ ;  /* 0x0000000000d47805 */ /* 0x000fe2000001ff00 */
[----:B------:R-:W-:Y:S01]  /*1f30*/  QGMMA.64x96x32.F32.E4M3.E4M3 R72, gdesc[UR12], R72 ;  /* 0x016000000c4879f3 */ /* 0x000fe20008700848 */
[----:B------:R-:W-:Y:S01]  /*1f40*/  UIADD3 UR12, UR7, 0x202, URZ ;  /* 0x00000202070c7890 */ /* 0x000fe2000fffe03f */
[----:B------:R-:W-:Y:S02]  /*1f50*/  UMOV UR13, 0x80000020 ;  /* 0x80000020000d7882 */ /* 0x000fe40000000000 */
[----:B------:R-:W-:Y:S02]  /*1f60*/  ULDC UR7, c[0x0][0x50c] ;  /* 0x0001430000077ab9 */ /* 0x000fe40000000800 */
[----:B------:R-:W-:-:S04]  /*1f70*/  UISETP.NE.AND UP0, UPT, UR7, 0x2, UPT ;  /* 0x000000020700788c */ /* 0x000fc8000bf05270 */
[----:B------:R-:W-:Y:S01]  /*1f80*/  USEL UR7, URZ, 0x1, UP0 ;  /* 0x000000013f077887 */ /* 0x000fe20008000000 */
[----:B------:R-:W-:Y:S05]  /*1f90*/  QGMMA.64x96x32.F32.E4M3.E4M3 R24, gdesc[UR12], R24, gsb0 ;  /* 0x016000000c1879f3 */ /* 0x000fea0008000818 */
[----:B------:R-:W-:-:S13]  /*1fa0*/  ISETP.NE.AND P0, PT, RZ, UR7, PT ;  /* 0x00000007ff007c0c */ /* 0x000fda000bf05270 */
[----:B------:R-:W-:Y:S05]  /*1fb0*/  @!P0 BRA `(.L_x_23) ;  /* 0x0000000400888947 */ /* 0x000fea0003800000 */
[----:B------:R-:W-:Y:S02]  /*1fc0*/  WARPGROUP.DEPBAR.LE gsb0, 0x0 ;  /* 0x00008000000079c5 */ /* 0x000fe40000010000 */
[----:B------:R-:W-:-:S01]  /*1fd0*/  FADD R213, RZ, R72 ;  /* 0x00000048ffd57221 */ /* 0x000fc20000000000 */
[----:B------:R-:W-:Y:S01]  /*1fe0*/  FADD R212, RZ, R73 ;  /* 0x00000049ffd47221 */ /* 0x000fe20000000000 */
        /* <DEDUP_REMOVED lines=94> */
[----:B------:R-:W-:-:S06]  /*25d0*/  UMOV UR6, URZ ;  /* 0x0000003f00067c82 */ /* 0x000fcc0008000000 */
.L_x_23:
[----:B------:R-:W-:-:S04]  /*25e0*/  UIADD3 UR18, UR5, 0x1, URZ ;  /* 0x0000000105127890 */ /* 0x000fc8000fffe03f */
[----:B------:R-:W-:-:S04]  /*25f0*/  UISETP.NE.AND UP0, UPT, UR18, 0xa, UPT ;  /* 0x0000000a1200788c */ /* 0x000fc8000bf05270 */
[----:B------:R-:W-:Y:S02]  /*2600*/  USEL UR8, URZ, 0x1, UP0 ;  /* 0x000000013f087887 */ /* 0x000fe40008000000 */
[----:B------:R-:W-:Y:S02]  /*2610*/  USEL UR18, UR18, URZ, UP0 ;  /* 0x0000003f12127287 */ /* 0x000fe40008000000 */
[----:B------:R-:W-:-:S06]  /*2620*/  ULOP3.LUT UR8, UR4, UR8, URZ, 0x3c, !UPT ;  /* 0x0000000804087292 */ /* 0x000fcc000f8e3c3f */
[----:B------:R-:W-:Y:S01]  /*2630*/  IMAD.U32 R14, RZ, RZ, UR8 ;  /* 0x00000008ff0e7e24 */ /* 0x000fe2000f8e00ff */
[----:B------:R-:W-:-:S06]  /*2640*/  UMOV UR8, 0x1 ;  /* 0x0000000100087882 */ /* 0x000fcc0000000000 */
.L_x_18:
[----:B------:R-:W-:-:S04]  /*2650*/  UISETP.LT.AND UP0, UPT, UR9, 0x1, UPT ;  /* 0x000000010900788c */ /* 0x000fc8000bf01270 */
[----:B------:R-:W-:-:S04]  /*2660*/  USEL UR12, UR9, 0x1, UP0 ;  /* 0x00000001090c7887 */ /* 0x000fc80008000000 */
[----:B------:R-:W-:-:S04]  /*2670*/  UIADD3 UR12, UR9, -UR12, URZ ;  /* 0x8000000c090c7290 */ /* 0x000fc8000fffe03f */
[----:B------:R-:W-:-:S06]  /*2680*/  UISETP.GE.AND UP0, UPT, UR12, 0x1, UPT ;  /* 0x000000010c00788c */ /* 0x000fcc000bf06270 */
[----:B------:R-:W-:-:S13]  /*2690*/  PLOP3.LUT P0, PT, PT, PT, UP0, 0x80, 0x0 ;  /* 0x000000000000781c */ /* 0x000fda0003f0f008 */
[----:B------:R-:W-:Y:S05]  /*26a0*/  @!P0 BRA `(.L_x_24) ;  /* 0x0000000800a88947 */ /* 0x000fea0003800000 */
[----:B01----:R-:W-:Y:S01]  /*26b0*/  IMAD.U32 R10, RZ, RZ, UR12 ;  /* 0x0000000cff0a7e24 */ /* 0x003fe2000f8e00ff */
[----:B------:R-:W-:Y:S01]  /*26c0*/  ULDC UR19, c[0x0][0x50c] ;  /* 0x0001430000137ab9 */ /* 0x000fe20000000800 */
[----:B------:R-:W-:-:S07]  /*26d0*/  IMAD.U32 R11, RZ, RZ, UR5 ;  /* 0x00000005ff0b7e24 */ /* 0x000fce000f8e00ff */
.L_x_32:
[----:B------:R-:W-:-:S13]  /*26e0*/  ISETP.NE.AND P1, PT, R214, 0x3, PT ;  /* 0x00000003d600780c */ /* 0x000fda0003f25270 */
[----:B------:R-:W-:Y:S05]  /*26f0*/  @!P1 BRA `(.L_x_25) ;  /* 0x0000000000049947 */ /* 0x000fea0003800000 */
[----:B------:R-:W-:Y:S01]  /*2700*/  BPT.TRAP 0x1 ;  /* 0x000000040000795c */ /* 0x000fe20000300000 */
.L_x_25:
[----:B------:R-:W0:Y:S01]  /*2710*/  S2UR UR12, SR_CgaCtaId ;  /* 0x00000000000c79c3 */ /* 0x000e220000008800 */
[----:B------:R-:W-:Y:S01]  /*2720*/  UMOV UR10, 0x400 ;  /* 0x00000400000a7882 */ /* 0x000fe20000000000 */
[----:B------:R-:W-:Y:S01]  /*2730*/  SHF.L.U32 R12, R14, 0x1f, RZ ;  /* 0x0000001f0e0c7819 */ /* 0x000fe200000006ff */
[----:B0-----:R-:W-:-:S04]  /*2740*/  ULEA UR10, UR12, UR10, 0x18 ;  /* 0x0000000a0c0a7291 */ /* 0x001fc8000f8ec03f */
[----:B------:R-:W-:-:S09]  /*2750*/  ULEA UR12, UR18, UR10, 0x3 ;  /* 0x0000000a120c7291 */ /* 0x000fd2000f8e183f */
[----:B------:R0:W1:Y:S01]  /*2760*/  SYNCS.PHASECHK.TRANS64.TRYWAIT P0, [UR12], R12 ;  /* 0x0000000cff0075a7 */ /* 0x000062000800014c */
[----:B------:R-:W-:Y:S05]  /*2770*/  @!P1 BRA `(.L_x_26) ;  /* 0x0000000000049947 */ /* 0x000fea0003800000 */
[----:B------:R-:W-:Y:S01]  /*2780*/  BPT.TRAP 0x1 ;  /* 0x000000040000795c */ /* 0x000fe20000300000 */
.L_x_26:
[----:B-1----:R-:W-:Y:S05]  /*2790*/  @P0 BRA `(.L_x_27) ;  /* 0x0000000000080947 */ /* 0x002fea0003800000 */
[----:B------:R-:W1:Y:S02]  /*27a0*/  SYNCS.PHASECHK.TRANS64.TRYWAIT P0, [UR12], R12 ;  /* 0x0000000cff0075a7 */ /* 0x000e64000800014c */
[----:B-1----:R-:W-:Y:S05]  /*27b0*/  @!P0 BRA `(.L_x_28) ;  /* 0x0000009c007c8947 */ /* 0x002fea0003800000 */
.L_x_27:
[----:B------:R-:W-:Y:S01]  /*27c0*/  UIADD3 UR12, UR10, 0x28180, URZ ;  /* 0x000281800a0c7890 */ /* 0x000fe2000fffe03f */
[----:B------:R-:W-:Y:S01]  /*27d0*/  WARPGROUP.ARRIVE ;  /* 0x00000000000079c5 */ /* 0x000fe20000000000 */
[----:B------:R-:W-:Y:S02]  /*27e0*/  UISETP.NE.AND UP0, UPT, UR7, URZ, UPT ;  /* 0x0000003f0700728c */ /* 0x000fe4000bf05270 */
[----:B------:R-:W-:Y:S02]  /*27f0*/  USHF.R.U32.HI UR12, URZ, 0x4, UR12 ;  /* 0x000000043f0c7899 */ /* 0x000fe4000801160c */
[----:B------:R-:W-:Y:S02]  /*2800*/  USEL UR8, UR8, URZ, !UP0 ;  /* 0x0000003f08087287 */ /* 0x000fe4000c000000 */
[----:B------:R-:W-:Y:S02]  /*2810*/  ULOP3.LUT UR12, UR12, 0x3fff, URZ, 0xc0, !UPT ;  /* 0x00003fff0c0c7892 */ /* 0x000fe4000f8ec03f */
[----:B------:R-:W-:-:S02]  /*2820*/  UISETP.NE.U32.AND UP0, UPT, UR8, URZ, UPT ;  /* 0x0000003f0800728c */ /* 0x000fc4000bf05070 */
[----:B------:R-:W-:Y:S02]  /*2830*/  ULOP3.LUT UR7, UR11, 0x10000, URZ, 0xfc, !UPT ;  /* 0x000100000b077892 */ /* 0x000fe4000f8efc3f */
[----:B------:R-:W-:Y:S02]  /*2840*/  ULOP3.LUT UR8, UR12, 0x10000, URZ, 0xfc, !UPT ;  /* 0x000100000c087892 */ /* 0x000fe4000f8efc3f */
[----:B------:R-:W-:Y:S02]  /*2850*/  ULEA UR7, UR18, UR7, 0xa ;  /* 0x0000000712077291 */ /* 0x000fe4000f8e503f */
[----:B------:R-:W-:Y:S01]  /*2860*/  UIMAD UR8, UR18, 0x180, UR8 ;  /* 0x00000180120878a4 */ /* 0x000fe2000f8e0208 */
[----:B------:R-:W-:Y:S01]  /*2870*/  UMOV UR13, 0x80000020 ;  /* 0x80000020000d7882 */ /* 0x000fe20000000000 */
[----:B------:R-:W-:Y:S01]  /*2880*/  UMOV UR15, 0x80000020 ;  /* 0x80000020000f7882 */ /* 0x000fe20000000000 */
[----:B------:R-:W-:Y:S02]  /*2890*/  UIADD3 UR6, UR6, 0x2, URZ ;  /* 0x0000000206067890 */ /* 0x000fe4000fffe03f */
[----:B------:R-:W-:-:S02]  /*28a0*/  UMOV UR12, UR7 ;  /* 0x00000007000c7c82 */ /* 0x000fc40008000000 */
[----:B------:R-:W-:Y:S02]  /*28b0*/  UMOV UR14, UR8 ;  /* 0x00000008000e7c82 */ /* 0x000fe40008000000 */
[----:B------:R-:W-:Y:S01]  /*28c0*/  QGMMA.64x96x32.F32.E4M3.E4M3 R72, gdesc[UR12], R72, UP0 ;  /* 0x016000000c4879f3 */ /* 0x000fe2000bf00848 */
[----:B------:R-:W-:Y:S01]  /*28d0*/  UIADD3 UR12, UR7, 0x200, URZ ;  /* 0x00000200070c7890 */ /* 0x000fe2000fffe03f */
[----:B------:R-:W-:-:S08]  /*28e0*/  UMOV UR13, 0x80000020 ;  /* 0x80000020000d7882 */ /* 0x000fd00000000000 */
[----:B------:R-:W-:Y:S01]  /*28f0*/  QGMMA.64x96x32.F32.E4M3.E4M3 R24, gdesc[UR12], R24, UP0 ;  /* 0x016000000c1879f3 */ /* 0x000fe2000bf00818 */
[----:B------:R-:W-:Y:S02]  /*2900*/  UIADD3 UR12, UR7, 0x2, URZ ;  /* 0x00000002070c7890 */ /* 0x000fe4000fffe03f */
[----:B------:R-:W-:Y:S01]  /*2910*/  UIADD3 UR14, UR8, 0x2, URZ ;  /* 0x00000002080e7890 */ /* 0x000fe2000fffe03f */
[----:B------:R-:W-:Y:S01]  /*2920*/  UMOV UR13, 0x80000020 ;  /* 0x80000020000d7882 */ /* 0x000fe20000000000 */
[----:B------:R-:W-:Y:S01]  /*2930*/  UMOV UR15, 0x80000020 ;  /* 0x80000020000f7882 */ /* 0x000fe20000000000 */
[----:B------:R-:W-:-:S06]  /*2940*/  UISETP.NE.AND UP0, UPT, UR6, UR19, UPT ;  /* 0x000000130600728c */ /* 0x000fcc000bf05270 */
[----:B------:R-:W-:Y:S01]  /*2950*/  QGMMA.64x96x32.F32.E4M3.E4M3 R72, gdesc[UR12], R72 ;  /* 0x016000000c4879f3 */ /* 0x000fe20008700848 */
[----:B------:R-:W-:Y:S01]  /*2960*/  UIADD3 UR12, UR7, 0x202, URZ ;  /* 0x00000202070c7890 */ /* 0x000fe2000fffe03f */
[----:B------:R-:W-:Y:S01]  /*2970*/  UMOV UR13, 0x80000020 ;  /* 0x80000020000d7882 */ /* 0x000fe20000000000 */
[----:B------:R-:W-:-:S07]  /*2980*/  USEL UR7, URZ, 0x1, UP0 ;  /* 0x000000013f077887 */ /* 0x000fce0008000000 */
[----:B------:R-:W-:Y:S01]  /*2990*/  QGMMA.64x96x32.F32.E4M3.E4M3 R24, gdesc[UR12], R24, gsb0 ;  /* 0x016000000c1879f3 */ /* 0x000fe20008000818 */
[----:B------:R-:W-:Y:S02]  /*29a0*/  ISETP.NE.AND P0, PT, RZ, UR7, PT ;  /* 0x00000007ff007c0c */ /* 0x000fe4000bf05270 */
[----:B------:R-:W-:-:S11]  /*29b0*/  WARPGROUP.DEPBAR.LE gsb0, 0x1 ;  /* 0x00008000000079c5 */ /* 0x000fd60000010100 */
[----:B------:R-:W-:Y:S05]  /*29c0*/  @!P0 BRA `(.L_x_29) ;  /* 0x0000000400888947 */ /* 0x000fea0003800000 */
[----:B------:R-:W-:Y:S02]  /*29d0*/  WARPGROUP.DEPBAR.LE gsb0, 0x0 ;  /* 0x00008000000079c5 */ /* 0x000fe40000010000 */
[----:B------:R-:W-:-:S01]  /*29e0*/  FADD R213, R72, R213 ;  /* 0x000000d548d57221 */ /* 0x000fc20000000000 */
[----:B------:R-:W-:Y:S01]  /*29f0*/  FADD R212, R73, R212 ;  /* 0x000000d449d47221 */ /* 0x000fe20000000000 */
        /* <DEDUP_REMOVED lines=94> */
[----:B------:R-:W-:-:S06]  /*2fe0*/  UMOV UR6, URZ ;  /* 0x0000003f00067c82 */ /* 0x000fcc0008000000 */
.L_x_29:
[----:B------:R-:W-:Y:S05]  /*2ff0*/  @!P1 BRA `(.L_x_30) ;  /* 0x0000000000049947 */ /* 0x000fea0003800000 */
[----:B------:R-:W-:Y:S01]  /*3000*/  BPT.TRAP 0x1 ;  /* 0x000000040000795c */ /* 0x000fe20000300000 */
.L_x_30:
[----:B------:R-:W-:-:S13]  /*3010*/  ISETP.NE.AND P0, PT, R5, RZ, PT ;  /* 0x000000ff0500720c */ /* 0x000fda0003f05270 */
[----:B01----:R-:W-:-:S05]  /*3020*/  @P0 LEA R12, R11, UR10, 0x3 ;  /* 0x0000000a0b0c0c11 */ /* 0x003fca000f8e18ff */
[----:B------:R-:W-:-:S05]  /*3030*/  @P0 VIADD R13, R12, 0x50 ;  /* 0x000000500c0d0836 */ /* 0x000fca0000000000 */
[----:B------:R-:W-:-:S04]  /*3040*/  @P0 PRMT R13, R6, 0x654, R13 ;  /* 0x00000654060d0816 */ /* 0x000fc8000000000d */
[----:B------:R0:W-:Y:S01]  /*3050*/  @P0 SYNCS.ARRIVE.TRANS64.RED.A1T0 RZ, [R13+URZ], RZ ;  /* 0x000000ff0dff09a7 */ /* 0x0001e2000810043f */
[----:B------:R-:W-:-:S13]  /*3060*/  ISETP.GT.U32.AND P0, PT, R4, 0x1, PT ;  /* 0x000000010400780c */ /* 0x000fda0003f04070 */
[----:B0-----:R-:W-:Y:S05]  /*3070*/  @P0 BRA `(.L_x_31) ;  /* 0x0000000000040947 */ /* 0x001fea0003800000 */
[----:B------:R-:W-:Y:S01]  /*3080*/  BPT.TRAP 0x1 ;  /* 0x000000040000795c */ /* 0x000fe20000300000 */
.L_x_31:
[----:B------:R-:W-:Y:S01]  /*3090*/  UIADD3 UR18, UR18, 0x1, URZ ;  /* 0x0000000112127890 */ /* 0x000fe2000fffe03f */
[C---:B------:R-:W-:Y:S01]  /*30a0*/  ISETP.GT.AND P1, PT, R10.reuse, 0x1, PT ;  /* 0x000000010a00780c */ /* 0x040fe20003f24270 */
[----:B------:R-:W-:Y:S02]  /*30b0*/  VIADD R11, R11, 0x1 ;  /* 0x000000010b0b7836 */ /* 0x000fe40000000000 */
[----:B------:R-:W-:Y:S01]  /*30c0*/  UISETP.NE.AND UP0, UPT, UR18, 0xa, UPT ;  /* 0x0000000a1200788c */ /* 0x000fe2000bf05270 */
[----:B------:R-:W-:Y:S02]  /*30d0*/  VIADD R10, R10, 0xffffffff ;  /* 0xffffffff0a0a7836 */ /* 0x000fe40000000000 */
[C---:B------:R-:W-:Y:S01]  /*30e0*/  ISETP.NE.AND P0, PT, R11.reuse, 0xa, PT ;  /* 0x0000000a0b00780c */ /* 0x040fe20003f05270 */
[----:B------:R-:W-:Y:S02]  /*30f0*/  USEL UR8, URZ, 0x1, UP0 ;  /* 0x000000013f087887 */ /* 0x000fe40008000000 */
[----:B------:R-:W-:Y:S01]  /*3100*/  USEL UR18, UR18, URZ, UP0 ;  /* 0x0000003f12127287 */ /* 0x000fe20008000000 */
[----:B------:R-:W-:-:S03]  /*3110*/  SEL R11, R11, RZ, P0 ;  /* 0x000000ff0b0b7207 */ /* 0x000fc60000000000 */
[----:B------:R-:W-:Y:S01]  /*3120*/  LOP3.LUT R14, R14, UR8, RZ, 0x3c, !PT ;  /* 0x000000080e0e7c12 */ /* 0x000fe2000f8e3cff */
[----:B------:R-:W-:Y:S01]  /*3130*/  UMOV UR8, 0x1 ;  /* 0x0000000100087882 */ /* 0x000fe20000000000 */
[----:B------:R-:W-:Y:S06]  /*3140*/  @P1 BRA `(.L_x_32) ;  /* 0xfffffff400641947 */ /* 0x000fec000383ffff */
.L_x_24:
[----:B------:R-:W-:Y:S01]  /*3150*/  UISETP.NE.AND UP0, UPT, UR6, URZ, UPT ;  /* 0x0000003f0600728c */ /* 0x000fe2000bf05270 */
[----:B01----:R-:W0:Y:S03]  /*3160*/  LDC R10, c[0x0][0x28c] ;  /* 0x0000a300ff0a7b82 */ /* 0x003e260000000800 */
[----:B------:R-:W-:-:S06]  /*3170*/  USEL UR6, URZ, 0x1, !UP0 ;  /* 0x000000013f067887 */ /* 0x000fcc000c000000 */
[----:B------:R-:W-:Y:S02]  /*3180*/  ISETP.NE.AND P0, PT, RZ, UR6, PT ;  /* 0x00000006ff007c0c */ /* 0x000fe4000bf05270 */
[----:B0-----:R-:W-:-:S11]  /*3190*/  ISETP.GE.AND P1, PT, R10, 0x1, PT ;  /* 0x000000010a00780c */ /* 0x001fd60003f26270 */
[----:B------:R-:W-:Y:S05]  /*31a0*/  @!P0 BRA `(.L_x_33) ;  /* 0x0000000400848947 */ /* 0x000fea0003800000 */
[----:B------:R-:W-:Y:S02]  /*31b0*/  WARPGROUP.DEPBAR.LE gsb0, 0x0 ;  /* 0x00008000000079c5 */ /* 0x000fe40000010000 */
[----:B------:R-:W-:Y:S01]  /*31c0*/  FADD R213, R72, R213 ;  /* 0x000000d548d57221 */ /* 0x000fe20000000000 */
        /* <DEDUP_REMOVED lines=94> */
[----:B------:R-:W-:-:S07]  /*37b0*/  FADD R208, R208, R71 ;  /* 0x00000047d0d07221 */ /* 0x000fce0000000000 */
.L_x_33:
[----:B------:R-:W-:Y:S02]  /*37c0*/  WARPGROUP.DEPBAR.LE gsb0, 0x0 ;  /* 0x00008000000079c5 */ /* 0x000fe40000010000 */
[----:B------:R-:W-:Y:S05]  /*37d0*/  @!P1 BRA `(.L_x_34) ;  /* 0x0000000000549947 */ /* 0x000fea0003800000 */
[----:B------:R-:W-:-:S13]  /*37e0*/  ISETP.NE.AND P0, PT, R214, 0x3, PT ;  /* 0x00000003d600780c */ /* 0x000fda0003f05270 */
[----:B------:R-:W-:Y:S05]  /*37f0*/  @!P0 BRA `(.L_x_35) ;  /* 0x0000000000048947 */ /* 0x000fea0003800000 */
[----:B------:R-:W-:Y:S01]  /*3800*/  BPT.TRAP 0x1 ;  /* 0x000000040000795c */ /* 0x000fe20000300000 */
.L_x_35:
[----:B------:R-:W-:Y:S01]  /*3810*/  ISETP.NE.AND P0, PT, R5, RZ, PT ;  /* 0x000000ff0500720c */ /* 0x000fe20003f05270 */
[----:B------:R-:W-:Y:S01]  /*3820*/  BSSY B0, `(.L_x_36) ;  /* 0x000000e000007945 */ /* 0x000fe20003800000 */
[----:B------:R-:W-:-:S11]  /*3830*/  ISETP.GT.U32.AND P1, PT, R4, 0x1, PT ;  /* 0x000000010400780c */ /* 0x000fd60003f24070 */
[----:B------:R-:W-:Y:S05]  /*3840*/  @!P0 BRA `(.L_x_37) ;  /* 0x00000000002c8947 */ /* 0x000fea0003800000 */
[----:B------:R-:W-:-:S04]  /*3850*/  UISETP.LT.AND UP0, UPT, UR9, 0x1, UPT ;  /* 0x000000010900788c */ /* 0x000fc8000bf01270 */
[----:B------:R-:W-:-:S04]  /*3860*/  USEL UR8, UR9, 0x1, UP0 ;  /* 0x0000000109087887 */ /* 0x000fc80008000000 */
[----:B------:R-:W-:-:S04]  /*3870*/  UIADD3 UR8, UR5, UR9, -UR8 ;  /* 0x0000000905087290 */ /* 0x000fc8000fffe808 */
[----:B------:R-:W-:-:S04]  /*3880*/  UIMAD.WIDE.U32 UR6, UR8, -0x33333333, URZ ;  /* 0xcccccccd080678a5 */ /* 0x000fc8000f8e003f */
[----:B------:R-:W-:-:S04]  /*3890*/  USHF.R.U32.HI UR6, URZ, 0x3, UR7 ;  /* 0x000000033f067899 */ /* 0x000fc80008011607 */
[----:B------:R-:W-:-:S04]  /*38a0*/  UIMAD UR8, UR6, -0xa, UR8 ;  /* 0xfffffff6060878a4 */ /* 0x000fc8000f8e0208 */
[----:B------:R-:W-:-:S04]  /*38b0*/  ULEA UR8, UR8, UR10, 0x3 ;  /* 0x0000000a08087291 */ /* 0x000fc8000f8e183f */
[----:B------:R-:W-:-:S06]  /*38c0*/  UIADD3 UR8, UR8, 0x50, URZ ;  /* 0x0000005008087890 */ /* 0x000fcc000fffe03f */
[----:B------:R-:W-:-:S05]  /*38d0*/  IMAD.U32 R11, RZ, RZ, UR8 ;  /* 0x00000008ff0b7e24 */ /* 0x000fca000f8e00ff */
[----:B------:R-:W-:-:S04]  /*38e0*/  PRMT R10, R6, 0x654, R11 ;  /* 0x00000654060a7816 */ /* 0x000fc8000000000b */
[----:B------:R0:W-:Y:S03]  /*38f0*/  SYNCS.ARRIVE.TRANS64.RED.A1T0 RZ, [R10+URZ], RZ ;  /* 0x000000ff0aff79a7 */ /* 0x0001e6000810043f */
.L_x_37:
[----:B------:R-:W-:Y:S05]  /*3900*/  BSYNC B0 ;  /* 0x0000000000007941 */ /* 0x000fea0003800000 */
.L_x_36:
[----:B------:R-:W-:Y:S05]  /*3910*/  @P1 BRA `(.L_x_34) ;  /* 0x0000000000041947 */ /* 0x000fea0003800000 */
[----:B------:R-:W-:Y:S01]  /*3920*/  BPT.TRAP 0x1 ;  /* 0x000000040000795c */ /* 0x000fe20000300000 */
.L_x_34:
[----:B------:R-:W1:Y:S01]  /*3930*/  LDC R16, c[0x0][0x288] ;  /* 0x0000a200ff107b82 */ /* 0x000e620000000800 */
[----:B------:R-:W-:Y:S01]  /*3940*/  IMAD R29, R8, 0x60, RZ ;  /* 0x00000060081d7824 */ /* 0x000fe200078e02ff */
[--C-:B0-----:R-:W-:Y:S01]  /*3950*/  SHF.R.U32.HI R10, RZ, 0x2, R0.reuse ;  /* 0x00000002ff0a7819 */ /* 0x101fe20000011600 */
[----:B------:R-:W-:Y:S01]  /*3960*/  UIADD3 UR5, UR9, UR5, URZ ;  /* 0x0000000509057290 */ /* 0x000fe2000fffe03f */
[----:B------:R-:W-:Y:S01]  /*3970*/  LOP3.LUT R12, R0, 0x60, RZ, 0xc0, !PT ;  /* 0x00000060000c7812 */ /* 0x000fe200078ec0ff */
[----:B------:R-:W-:Y:S01]  /*3980*/  IMAD.SHL.U32 R30, R9, 0x100, RZ ;  /* 0x00000100091e7824 */ /* 0x000fe200078e00ff */
[----:B------:R-:W-:Y:S01]  /*3990*/  SHF.R.U32.HI R13, RZ, 0x7, R0 ;  /* 0x00000007ff0d7819 */ /* 0x000fe20000011600 */
[----:B------:R-:W-:Y:S01]  /*39a0*/  UISETP.GT.U32.AND UP0, UPT, UR5, 0x9, UPT ;  /* 0x000000090500788c */ /* 0x000fe2000bf04070 */
[----:B------:R-:W-:Y:S01]  /*39b0*/  LOP3.LUT R11, R10, 0x7, RZ, 0xc0, !PT ;  /* 0x000000070a0b7812 */ /* 0x000fe200078ec0ff */
[----:B------:R-:W-:Y:S01]  /*39c0*/  IMAD.SHL.U32 R18, R0, 0x2, RZ ;  /* 0x0000000200127824 */ /* 0x000fe200078e00ff */
[----:B------:R-:W-:Y:S01]  /*39d0*/  SHF.R.U32.HI R12, RZ, 0x1, R12 ;  /* 0x00000001ff0c7819 */ /* 0x000fe2000001160c */
[----:B------:R-:W-:Y:S01]  /*39e0*/  ULDC UR12, c[0x0][0x284] ;  /* 0x0000a100000c7ab9 */ /* 0x000fe20000000800 */
[----:B------:R-:W-:Y:S01]  /*39f0*/  LOP3.LUT R10, R13, 0x1, RZ, 0xc0, !PT ;  /* 0x000000010d0a7812 */ /* 0x000fe200078ec0ff */
[----:B------:R-:W-:Y:S01]  /*3a00*/  UISETP.LT.U32.AND UP0, UPT, UR9, 0xa, UP0 ;  /* 0x0000000a0900788c */ /* 0x000fe20008701070 */
[----:B------:R-:W-:Y:S01]  /*3a10*/  IADD3 R15, RZ, -R12, -R11 ;  /* 0x8000000cff0f7210 */ /* 0x000fe20007ffe80b */
[----:B------:R-:W-:Y:S01]  /*3a20*/  UISETP.GE.U32.AND UP1, UPT, UR9, 0xa, UPT ;  /* 0x0000000a0900788c */ /* 0x000fe2000bf26070 */
[----:B------:R-:W-:Y:S01]  /*3a30*/  SHF.R.S32.HI R26, RZ, 0x1f, R7 ;  /* 0x0000001fff1a7819 */ /* 0x000fe20000011407 */
[----:B------:R-:W-:Y:S01]  /*3a40*/  IMAD.SHL.U32 R14, R10, 0x40, RZ ;  /* 0x000000400a0e7824 */ /* 0x000fe200078e00ff */
[C---:B------:R-:W-:Y:S01]  /*3a50*/  LOP3.LUT R18, R29.reuse, 0x6, R18, 0xf8, !PT ;  /* 0x000000061d127812 */ /* 0x040fe200078ef812 */
[----:B------:R-:W-:Y:S01]  /*3a60*/  ULDC.64 UR10, c[0x0][0x5d0] ;  /* 0x00017400000a7ab9 */ /* 0x000fe20000000a00 */
[----:B------:R-:W-:Y:S01]  /*3a70*/  LOP3.LUT R13, R0, 0x3, RZ, 0xc0, !PT ;  /* 0x00000003000d7812 */ /* 0x000fe200078ec0ff */
[----:B------:R-:W-:Y:S01]  /*3a80*/  UIMAD.WIDE.U32 UR6, UR5, -0x33333333, URZ ;  /* 0xcccccccd050678a5 */ /* 0x000fe2000f8e003f */
[----:B------:R-:W-:Y:S01]  /*3a90*/  IMAD R15, R10, -0x40, R15 ;  /* 0xffffffc00a0f7824 */ /* 0x000fe200078e020f */
[----:B------:R-:W-:Y:S01]  /*3aa0*/  USEL UR8, URZ, 0x1, !UP0 ;  /* 0x000000013f087887 */ /* 0x000fe2000c000000 */
[----:B-1----:R-:W-:Y:S01]  /*3ab0*/  ISETP.GE.AND P0, PT, R29, R16, PT ;  /* 0x000000101d00720c */ /* 0x002fe20003f06270 */
[----:B------:R-:W-:Y:S01]  /*3ac0*/  IMAD R10, R26, UR10, RZ ;  /* 0x0000000a1a0a7c24 */ /* 0x000fe2000f8e02ff */
[----:B------:R-:W-:Y:S01]  /*3ad0*/  SHF.R.S32.HI R19, RZ, 0x1f, R18 ;  /* 0x0000001fff137819 */ /* 0x000fe20000011412 */
[----:B------:R-:W-:Y:S01]  /*3ae0*/  USHF.R.U32.HI UR6, URZ, 0x3, UR7 ;  /* 0x000000033f067899 */ /* 0x000fe20008011607 */
[----:B------:R-:W-:Y:S01]  /*3af0*/  ISETP.GE.OR P0, PT, R30, UR12, P0 ;  /* 0x0000000c1e007c0c */ /* 0x000fe20008706670 */
[----:B------:R-:W-:Y:S01]  /*3b00*/  ULOP3.LUT UR4, UR4, UR8, URZ, 0x3c, !UPT ;  /* 0x0000000804047292 */ /* 0x000fe2000f8e3c3f */
[----:B------:R-:W-:Y:S01]  /*3b10*/  LOP3.LUT R31, R14, 0x40, R11, 0xe2, !PT ;  /* 0x000000400e1f7812 */ /* 0x000fe200078ee20b */
[----:B------:R-:W-:Y:S01]  /*3b20*/  IMAD R14, R13, -0x2, R16 ;  /* 0xfffffffe0d0e7824 */ /* 0x000fe200078e0210 */
[----:B------:R-:W-:Y:S01]  /*3b30*/  UIMAD UR5, UR6, -0xa, UR5 ;  /* 0xfffffff6060578a4 */ /* 0x000fe2000f8e0205 */
[----:B------:R-:W-:Y:S01]  /*3b40*/  IMAD.WIDE R8, R9, 0x100, RZ ;  /* 0x0000010009087825 */ /* 0x000fe200078e02ff */
[----:B------:R-:W-:Y:S01]  /*3b50*/  @UP1 ULOP3.LUT UR4, UR4, 0x1, UR6, 0x78, !UPT ;  /* 0x0000000104041892 */ /* 0x000fe2000f8e7806 */
[----:B------:R-:W-:-:S02]  /*3b60*/  IADD3 R30, -R30, UR12, R15 ;  /* 0x0000000c1e1e7c10 */ /* 0x000fc4000fffe10f */
[C---:B------:R-:W-:Y:S01]  /*3b70*/  IMAD R13, R7.reuse, UR11, R10 ;  /* 0x0000000b070d7c24 */ /* 0x040fe2000f8e020a */
[----:B------:R-:W-:Y:S01]  /*3b80*/  LOP3.LUT R31, R8, R31, R12, 0xfe, !PT ;  /* 0x0000001f081f7212 */ /* 0x000fe200078efe0c */
[----:B------:R-:W-:-:S04]  /*3b90*/  IMAD.WIDE.U32 R10, R7, UR10, R18 ;  /* 0x0000000a070a7c25 */ /* 0x000fc8000f8e0012 */
[----:B------:R-:W-:Y:S02]  /*3ba0*/  IMAD.IADD R11, R11, 0x1, R13 ;  /* 0x000000010b0b7824 */ /* 0x000fe400078e020d */
[----:B------:R-:W-:Y:S02]  /*3bb0*/  IMAD.IADD R29, R14, 0x1, -R29 ;  /* 0x000000010e1d7824 */ /* 0x000fe400078e0a1d */
[----:B------:R-:W-:Y:S01]  /*3bc0*/  IMAD.MOV.U32 R28, RZ, RZ, -0x1 ;  /* 0xffffffffff1c7424 */ /* 0x000fe200078e00ff */
[----:B------:R-:W-:Y:S06]  /*3bd0*/  @P0 BRA `(.L_x_38) ;  /* 0x0000006800840947 */ /* 0x000fec0003800000 */
[----:B------:R-:W0:Y:S01]  /*3be0*/  LDC.64 R14, c[0x0][0x5c8] ;  /* 0x00017200ff0e7b82 */ /* 0x000e220000000a00 */
[----:B------:R-:W-:Y:S01]  /*3bf0*/  ULDC.64 UR6, c[0x0][0x5c0] ;  /* 0x0001700000067ab9 */ /* 0x000fe20000000a00 */
[----:B------:R-:W-:Y:S01]  /*3c00*/  BSSY B0, `(.L_x_38) ;  /* 0x000069e000007945 */ /* 0x000fe20003800000 */
[-C--:B0-----:R-:W-:Y:S01]  /*3c10*/  IMAD R16, R9, R14.reuse, RZ ;  /* 0x0000000e09107224 */ /* 0x081fe200078e02ff */
[----:B------:R-:W-:Y:S01]  /*3c20*/  SHF.L.U64.HI R24, R14, 0x3, R15 ;  /* 0x000000030e187819 */ /* 0x000fe2000001020f */
[----:B------:R-:W-:-:S04]  /*3c30*/  IMAD.WIDE.U32 R12, R31, R14, R10 ;  /* 0x0000000e1f0c7225 */ /* 0x000fc800078e000a */
[----:B------:R-:W-:Y:S01]  /*3c40*/  IMAD R11, R31, R15, R16 ;  /* 0x0000000f1f0b7224 */ /* 0x000fe200078e0210 */
[----:B------:R-:W-:Y:S01]  /*3c50*/  IADD3 R10, P4, R12, UR6, RZ ;  /* 0x000000060c0a7c10 */ /* 0x000fe2000ff9e0ff */
[C---:B------:R-:W-:Y:S01]  /*3c60*/  IMAD.SHL.U32 R25, R14.reuse, 0x8, RZ ;  /* 0x000000080e197824 */ /* 0x040fe200078e00ff */
[----:B------:R-:W-:Y:S01]  /*3c70*/  LEA R16, P2, R14, R12, 0x7 ;  /* 0x0000000c0e107211 */ /* 0x000fe200078438ff */
[----:B------:R-:W-:-:S03]  /*3c80*/  IMAD.IADD R13, R13, 0x1, R11 ;  /* 0x000000010d0d7824 */ /* 0x000fc600078e020b */
[----:B------:R-:W-:Y:S02]  /*3c90*/  IADD3 R12, P1, P0, R12, UR6, R25 ;  /* 0x000000060c0c7c10 */ /* 0x000fe4000f83e019 */
[----:B------:R-:W-:Y:S02]  /*3ca0*/  IADD3.X R11, R13, UR7, RZ, P4, !PT ;  /* 0x000000070d0b7c10 */ /* 0x000fe4000a7fe4ff */
[----:B---3-5:R-:W-:Y:S02]  /*3cb0*/  FSETP.NEU.AND P4, PT, R210, RZ, PT ;  /* 0x000000ffd200720b */ /* 0x028fe40003f8d000 */
[----:B------:R-:W-:Y:S02]  /*3cc0*/  LEA.HI.X R17, R14, R13, R15, 0x7, P2 ;  /* 0x0000000d0e117211 */ /* 0x000fe400010f3c0f */
[C---:B------:R-:W-:Y:S02]  /*3cd0*/  IADD3 R14, P2, R16.reuse, UR6, RZ ;  /* 0x00000006100e7c10 */ /* 0x040fe4000ff5e0ff */
[----:B------:R-:W-:-:S02]  /*3ce0*/  IADD3 R16, P5, P6, R16, UR6, R25 ;  /* 0x0000000610107c10 */ /* 0x000fc4000febe019 */
[----:B------:R-:W-:Y:S02]  /*3cf0*/  IADD3.X R15, R17, UR7, RZ, P2, !PT ;  /* 0x00000007110f7c10 */ /* 0x000fe400097fe4ff */
[--C-:B------:R-:W-:Y:S02]  /*3d00*/  IADD3.X R13, R13, UR7, R24.reuse, P1, P0 ;  /* 0x000000070d0d7c10 */ /* 0x100fe40008fe0418 */
[----:B------:R-:W-:Y:S01]  /*3d10*/  IADD3.X R17, R17, UR7, R24, P5, P6 ;  /* 0x0000000711117c10 */ /* 0x000fe2000afec418 */
[----:B------:R-:W-:Y:S06]  /*3d20*/  @!P4 BRA `(.L_x_39) ;  /* 0x00000050001cc947 */ /* 0x000fec0003800000 */
[----:B------:R-:W-:Y:S01]  /*3d30*/  ULDC.64 UR6, c[0x0][0x5b8] ;  /* 0x00016e0000067ab9 */ /* 0x000fe20000000a00 */
[----:B------:R-:W-:Y:S01]  /*3d40*/  ISETP.GE.AND P0, PT, R30, 0x1, PT ;  /* 0x000000011e00780c */ /* 0x000fe20003f06270 */
[----:B------:R-:W-:Y:S01]  /*3d50*/  IMAD R24, R26, UR6, RZ ;  /* 0x000000061a187c24 */ /* 0x000fe2000f8e02ff */
[----:B------:R-:W-:Y:S01]  /*3d60*/  ULDC.64 UR10, c[0x0][0x5a8] ;  /* 0x00016a00000a7ab9 */ /* 0x000fe20000000a00 */
[----:B------:R-:W-:Y:S01]  /*3d70*/  IMAD.WIDE.U32 R18, R7, UR6, R18 ;  /* 0x0000000607127c25 */ /* 0x000fe2000f8e0012 */
[----:B------:R-:W-:Y:S01]  /*3d80*/  ISETP.LT.OR P4, PT, R29, 0x1, !P0 ;  /* 0x000000011d00780c */ /* 0x000fe20004781670 */
[----:B------:R-:W-:Y:S02]  /*3d90*/  BSSY B1, `(.L_x_40) ;  /* 0x000000c000017945 */ /* 0x000fe40003800000 */
[----:B------:R-:W-:Y:S01]  /*3da0*/  IMAD R7, R7, UR7, R24 ;  /* 0x0000000707077c24 */ /* 0x000fe2000f8e0218 */
[----:B------:R-:W-:Y:S02]  /*3db0*/  ULDC.64 UR6, c[0x0][0x5b0] ;  /* 0x00016c0000067ab9 */ /* 0x000fe40000000a00 */
[----:B------:R-:W-:-:S02]  /*3dc0*/  IMAD R26, R9, UR6, RZ ;  /* 0x00000006091a7c24 */ /* 0x000fc4000f8e02ff */
[----:B------:R-:W-:Y:S02]  /*3dd0*/  IMAD.IADD R19, R19, 0x1, R7 ;  /* 0x0000000113137824 */ /* 0x000fe400078e0207 */
[C---:B------:R-:W-:Y:S02]  /*3de0*/  IMAD R7, R31.reuse, UR7, R26 ;  /* 0x000000071f077c24 */ /* 0x040fe4000f8e021a */
[----:B------:R-:W-:-:S03]  /*3df0*/  IMAD.WIDE.U32 R24, R31, UR6, R18 ;  /* 0x000000061f187c25 */ /* 0x000fc6000f8e0012 */
[----:B------:R-:W-:-:S04]  /*3e00*/  IADD3 R24, P1, R24, UR10, RZ ;  /* 0x0000000a18187c10 */ /* 0x000fc8000ff3e0ff */
[--C-:B------:R-:W-:Y:S02]  /*3e10*/  IADD3.X R25, R25, UR11, R7.reuse, P1, !PT ;  /* 0x0000000b19197c10 */ /* 0x100fe40008ffe407 */
[----:B------:R-:W-:Y:S01]  /*3e20*/  PRMT R7, RZ, 0x7610, R7 ;  /* 0x00007610ff077816 */ /* 0x000fe20000000007 */
[----:B------:R-:W-:Y:S06]  /*3e30*/  @P4 BRA `(.L_x_41) ;  /* 0x0000000000044947 */ /* 0x000fec0003800000 */
[----:B------:R0:W5:Y:S02]  /*3e40*/  LDG.E.U8 R7, desc[UR16][R24.64] ;  /* 0x0000001018077981 */ /* 0x000164000c1e1100 */
.L_x_41:
[----:B------:R-:W-:Y:S05]  /*3e50*/  BSYNC B1 ;  /* 0x0000000000017941 */ /* 0x000fea0003800000 */
.L_x_40:
[----:B-----5:R-:W-:Y:S01]  /*3e60*/  LOP3.LUT R7, R7, 0xff, RZ, 0xc0, !PT ;  /* 0x000000ff07077812 */ /* 0x020fe200078ec0ff */
[----:B------:R-:W-:Y:S01]  /*3e70*/  BSSY B1, `(.L_x_42) ;  /* 0x000000b000017945 */ /* 0x000fe20003800000 */
[----:B------:R-:W-:Y:S02]  /*3e80*/  ISETP.LT.OR P2, PT, R29, 0x2, !P0 ;  /* 0x000000021d00780c */ /* 0x000fe40004741670 */
[----:B------:R-:W-:-:S05]  /*3e90*/  F2FP.F16.E4M3.UNPACK_B R7, R7 ;  /* 0x00000007ff07723e */ /* 0x000fca00020006ff */
[----:B------:R-:W-:-:S05]  /*3ea0*/  HADD2.F32 R7, -RZ, R7.H0_H0 ;  /* 0x20000007ff077230 */ /* 0x000fca0000004100 */
[----:B------:R-:W-:Y:S01]  /*3eb0*/  FMUL R26, R7, R210 ;  /* 0x000000d2071a7220 */ /* 0x000fe20000400000 */
[----:B------:R-:W-:-:S03]  /*3ec0*/  PRMT R7, RZ, 0x7610, R7 ;  /* 0x00007610ff077816 */ /* 0x000fc60000000007 */
[----:B--2---:R-:W-:-:S05]  /*3ed0*/  FFMA R26, R213, R211, R26 ;  /* 0x000000d3d51a7223 */ /* 0x004fca000000001a */
[----:B------:R-:W-:-:S05]  /*3ee0*/  F2FP.SATFINITE.E4M3.F32.PACK_AB_MERGE_C R27, RZ, R26, RZ ;  /* 0x0000001aff1b723e */ /* 0x000fca00048070ff */
[----:B------:R1:W-:Y:S01]  /*3ef0*/  @!P4 STG.E.U8 desc[UR16][R10.64], R27 ;  /* 0x0000001b0a00c986 */ /* 0x0003e2000c101110 */
[----:B------:R-:W-:Y:S05]  /*3f00*/  @P2 BRA `(.L_x_43) ;  /* 0x0000000000042947 */ /* 0x000fea0003800000 */
[----:B------:R2:W5:Y:S02]  /*3f10*/  LDG.E.U8 R7, desc[UR16][R24.64+0x1] ;  /* 0x0000011018077981 */ /* 0x000564000c1e1100 */
.L_x_43:
[----:B------:R-:W-:Y:S05]  /*3f20*/  BSYNC B1 ;  /* 0x0000000000017941 */ /* 0x000fea0003800000 */
.L_x_42:
[----:B-----5:R-:W-:Y:S01]  /*3f30*/  LOP3.LUT R7, R7, 0xff, RZ, 0xc0, !PT ;  /* 0x000000ff07077812 */ /* 0x020fe200078ec0ff */
[----:B------:R-:W-:Y:S01]  /*3f40*/  BSSY B1, `(.L_x_44) ;  /* 0x0000013000017945 */ /* 0x000fe20003800000 */
[----:B------:R-:W-:Y:S02]  /*3f50*/  IADD3 R33, P1, R31, 0x8, RZ ;  /* 0x000000081f217810 */ /* 0x000fe40007f3e0ff */
[----:B------:R-:W-:-:S03]  /*3f60*/  F2FP.F16.E4M3.UNPACK_B R7, R7 ;  /* 0x00000007ff07723e */ /* 0x000fc600020006ff */
[----:B------:R-:W-:Y:S01]  /*3f70*/  IMAD.X R26, RZ, RZ, R9, P1 ;  /* 0x000000ffff1a7224 */ /* 0x000fe200008e0609 */
[----:B------:R-:W-:Y:S01]  /*3f80*/  ISETP.GE.AND P1, PT, R30, 0x9, PT ;  /* 0x000000091e00780c */ /* 0x000fe20003f26270 */
[----:B------:R-:W-:Y:S02]  /*3f90*/  HADD2.F32 R7, -RZ, R7.H0_H0 ;  /* 0x20000007ff077230 */ /* 0x000fe40000004100 */
[----:B------:R-:W-:Y:S01]  /*3fa0*/  IMAD R32, R26, UR6, RZ ;  /* 0x000000061a207c24 */ /* 0x000fe2000f8e02ff */
[----:B------:R-:W-:Y:S01]  /*3fb0*/  ISETP.LT.OR P5, PT, R29, 0x1, !P1 ;  /* 0x000000011d00780c */ /* 0x000fe20004fa1670 */
[----:B-1----:R-:W-:-:S04]  /*3fc0*/  IMAD.WIDE.U32 R26, R33, UR6, R18 ;  /* 0x00000006211a7c25 */ /* 0x002fc8000f8e0012 */
[----:B------:R-:W-:Y:S01]  /*3fd0*/  FMUL R7, R7, R210 ;  /* 0x000000d207077220 */ /* 0x000fe20000400000 */
[----:B------:R-:W-:-:S03]  /*3fe0*/  IMAD R33, R33, UR7, R32 ;  /* 0x0000000721217c24 */ /* 0x000fc6000f8e0220 */
[----:B------:R-:W-:Y:S01]  /*3ff0*/  FFMA R7, R212, R211, R7 ;  /* 0x000000d3d4077223 */ /* 0x000fe20000000007 */
[----:B------:R-:W-:-:S04]  /*4000*/  IADD3 R26, P4, R26, UR10, RZ ;  /* 0x0000000a1a1a7c10 */ /* 0x000fc8000ff9e0ff */
[----:B------:R-:W-:Y:S02]  /*4010*/  F2FP.SATFINITE.E4M3.F32.PACK_AB_MERGE_C R35, RZ, R7, RZ ;  /* 0x00000007ff23723e */ /* 0x000fe400048070ff */
[----:B------:R-:W-:Y:S02]  /*4020*/  IADD3.X R27, R27, UR11, R33, P4, !PT ;  /* 0x0000000b1b1b7c10 */ /* 0x000fe4000a7fe421 */
[----:B------:R-:W-:Y:S01]  /*4030*/  PRMT R7, RZ, 0x7610, R7 ;  /* 0x00007610ff077816 */ /* 0x000fe20000000007 */
[----:B------:R1:W-:Y:S01]  /*4040*/  @!P2 STG.E.U8 desc[UR16][R10.64+0x1], R35 ;  /* 0x000001230a00a986 */ /* 0x0003e2000c101110 */
[----:B------:R-:W-:Y:S05]  /*4050*/  @P5 BRA `(.L_x_45) ;  /* 0x0000000000045947 */ /* 0x000fea0003800000 */
[----:B------:R3:W5:Y:S02]  /*4060*/  LDG.E.U8 R7, desc[UR16][R26.64] ;  /* 0x000000101a077981 */ /* 0x000764000c1e1100 */
.L_x_45:
[----:B------:R-:W-:Y:S05]  /*4070*/  BSYNC B1 ;  /* 0x0000000000017941 */ /* 0x000fea0003800000 */
.L_x_44:
[----:B-----5:R-:W-:Y:S01]  /*4080*/  LOP3.LUT R7, R7, 0xff, RZ, 0xc0, !PT ;  /* 0x000000ff07077812 */ /* 0x020fe200078ec0ff */
[----:B------:R-:W-:Y:S01]  /*4090*/  BSSY B1, `(.L_x_46) ;  /* 0x000000b000017945 */ /* 0x000fe20003800000 */
[----:B------:R-:W-:Y:S02]  /*40a0*/  ISETP.LT.OR P2, PT, R29, 0x2, !P1 ;  /* 0x000000021d00780c */ /* 0x000fe40004f41670 */
[----:B------:R-:W-:-:S05]  /*40b0*/  F2FP.F16.E4M3.UNPACK_B R7, R7 ;  /* 0x00000007ff07723e */ /* 0x000fca00020006ff */
[----:B------:R-:W-:-:S05]  /*40c0*/  HADD2.F32 R7, -RZ, R7.H0_H0 ;  /* 0x20000007ff077230 */ /* 0x000fca0000004100 */
[----:B------:R-:W-:Y:S01]  /*40d0*/  FMUL R32, R7, R210 ;  /* 0x000000d207207220 */ /* 0x000fe20000400000 */
[----:B------:R-:W-:-:S03]  /*40e0*/  PRMT R7, RZ, 0x7610, R7 ;  /* 0x00007610ff077816 */ /* 0x000fc60000000007 */
[----:B------:R-:W-:-:S05]  /*40f0*/  FFMA R32, R21, R211, R32 ;  /* 0x000000d315207223 */ /* 0x000fca0000000020 */
[----:B------:R-:W-:-:S05]  /*4100*/  F2FP.SATFINITE.E4M3.F32.PACK_AB_MERGE_C R21, RZ, R32, RZ ;  /* 0x00000020ff15723e */ /* 0x000fca00048070ff */
[----:B------:R4:W-:Y:S01]  /*4110*/  @!P5 STG.E.U8 desc[UR16][R12.64], R21 ;  /* 0x000000150c00d986 */ /* 0x0009e2000c101110 */
[----:B------:R-:W-:Y:S05]  /*4120*/  @P2 BRA `(.L_x_47) ;  /* 0x0000000000042947 */ /* 0x000fea0003800000 */
[----:B------:R0:W5:Y:S02]  /*4130*/  LDG.E.U8 R7, desc[UR16][R26.64+0x1] ;  /* 0x000001101a077981 */ /* 0x000164000c1e1100 */
.L_x_47:
[----:B------:R-:W-:Y:S05]  /*4140*/  BSYNC B1 ;  /* 0x0000000000017941 */ /* 0x000fea0003800000 */
.L_x_46:
[----:B-----5:R-:W-:Y:S01]  /*4150*/  LOP3.LUT R7, R7, 0xff, RZ, 0xc0, !PT ;  /* 0x000000ff07077812 */ /* 0x020fe200078ec0ff */
[----:B------:R-:W-:Y:S01]  /*4160*/  BSSY B1, `(.L_x_48) ;  /* 0x000000b000017945 */ /* 0x000fe20003800000 */
[----:B------:R-:W-:Y:S02]  /*4170*/  ISETP.LT.OR P4, PT, R29, 0x9, !P0 ;  /* 0x000000091d00780c */ /* 0x000fe40004781670 */
[----:B------:R-:W-:-:S05]  /*4180*/  F2FP.F16.E4M3.UNPACK_B R7, R7 ;  /* 0x00000007ff07723e */ /* 0x000fca00020006ff */
[----:B------:R-:W-:-:S05]  /*4190*/  HADD2.F32 R7, -RZ, R7.H0_H0 ;  /* 0x20000007ff077230 */ /* 0x000fca0000004100 */
[----:B------:R-:W-:-:S04]  /*41a0*/  FMUL R7, R7, R210 ;  /* 0x000000d207077220 */ /* 0x000fc80000400000 */
[----:B------:R-:W-:-:S05]  /*41b0*/  FFMA R7, R20, R211, R7 ;  /* 0x000000d314077223 */ /* 0x000fca0000000007 */
[----:B----4-:R-:W-:Y:S02]  /*41c0*/  F2FP.SATFINITE.E4M3.F32.PACK_AB_MERGE_C R21, RZ, R7, RZ ;  /* 0x00000007ff15723e */ /* 0x010fe400048070ff */
[----:B------:R-:W-:-:S03]  /*41d0*/  PRMT R7, RZ, 0x7610, R7 ;  /* 0x00007610ff077816 */ /* 0x000fc60000000007 */
[----:B------:R4:W-:Y:S01]  /*41e0*/  @!P2 STG.E.U8 desc[UR16][R12.64+0x1], R21 ;  /* 0x000001150c00a986 */ /* 0x0009e2000c101110 */
[----:B------:R-:W-:Y:S05]  /*41f0*/  @P4 BRA `(.L_x_49) ;  /* 0x0000000000044947 */ /* 0x000fea0003800000 */
[----:B------:R0:W5:Y:S02]  /*4200*/  LDG.E.U8 R7, desc[UR16][R24.64+0x8] ;  /* 0x0000081018077981 */ /* 0x000164000c1e1100 */
.L_x_49:
[----:B------:R-:W-:Y:S05]  /*4210*/  BSYNC B1 ;  /* 0x0000000000017941 */ /* 0x000fea0003800000 */
.L_x_48:
        /* <DEDUP_REMOVED lines=8> */
[----:B----4-:R-:W-:-:S05]  /*42a0*/  F2FP.SATFINITE.E4M3.F32.PACK_AB_MERGE_C R21, RZ, R20, RZ ;  /* 0x00000014ff15723e */ /* 0x010fca00048070ff */
[----:B------:R4:W-:Y:S01]  /*42b0*/  @!P4 STG.E.U8 desc[UR16][R10.64+0x8], R21 ;  /* 0x000008150a00c986 */ /* 0x0009e2000c101110 */
[----:B------:R-:W-:Y:S05]  /*42c0*/  @P2 BRA `(.L_x_51) ;  /* 0x0000000000042947 */ /* 0x000fea0003800000 */
[----:B------:R0:W5:Y:S02]  /*42d0*/  LDG.E.U8 R7, desc[UR16][R24.64+0x9] ;  /* 0x0000091018077981 */ /* 0x000164000c1e1100 */
.L_x_51:
[----:B------:R-:W-:Y:S05]  /*42e0*/  BSYNC B1 ;  /* 0x0000000000017941 */ /* 0x000fea0003800000 */
.L_x_50:
        /* <DEDUP_REMOVED lines=12> */
.L_x_53:
[----:B------:R-:W-:Y:S05]  /*43b0*/  BSYNC B1 ;  /* 0x0000000000017941 */ /* 0x000fea0003800000 */
.L_x_52:
        /* <DEDUP_REMOVED lines=12> */
.L_x_55:
[----:B------:R-:W-:Y:S05]  /*4480*/  BSYNC B1 ;  /* 0x0000000000017941 */ /* 0x000fea0003800000 */
.L_x_54:
        /* <DEDUP_REMOVED lines=12> */
.L_x_57:
[----:B------:R-:W-:Y:S05]  /*4550*/  BSYNC B1 ;  /* 0x0000000000017941 */ /* 0x000fea0003800000 */
.L_x_56:
        /* <DEDUP_REMOVED lines=12> */
.L_x_59:
[----:B------:R-:W-:Y:S05]  /*4620*/  BSYNC B1 ;  /* 0x0000000000017941 */ /* 0x000fea0003800000 */
.L_x_58:
        /* <DEDUP_REMOVED lines=12> */
.L_x_61:
[----:B------:R-:W-:Y:S05]  /*46f0*/  BSYNC B1 ;  /* 0x0000000000017941 */ /* 0x000fea0003800000 */
.L_x_60:
        /* <DEDUP_REMOVED lines=12> */
.L_x_63:
[----:B------:R-:W-:Y:S05]  /*47c0*/  BSYNC B1 ;  /* 0x0000000000017941 */ /* 0x000fea0003800000 */
.L_x_62:
        /* <DEDUP_REMOVED lines=12> */
.L_x_65:
[----:B------:R-:W-:Y:S05]  /*4890*/  BSYNC B1 ;  /* 0x0000000000017941 */ /* 0x000fea0003800000 */
.L_x_64:
        /* <DEDUP_REMOVED lines=12> */
.L_x_67:
[----:B------:R-:W-:Y:S05]  /*4960*/  BSYNC B1 ;  /* 0x0000000000017941 */ /* 0x000fea0003800000 */
.L_x_66:
        /* <DEDUP_REMOVED lines=12> */
.L_x_69:
[----:B------:R-:W-:Y:S05]  /*4a30*/  BSYNC B1 ;  /* 0x0000000000017941 */ /* 0x000fea0003800000 */
.L_x_68:
        /* <DEDUP_REMOVED lines=12> */
.L_x_71:
[----:B------:R-:W-:Y:S05]  /*4b00*/  BSYNC B1 ;  /* 0x0000000000017941 */ /* 0x000fea0003800000 */
.L_x_70:
        /* <DEDUP_REMOVED lines=12> */
.L_x_73:
[----:B------:R-:W-:Y:S05]  /*4bd0*/  BSYNC B1 ;  /* 0x0000000000017941 */ /* 0x000fea0003800000 */
.L_x_72:
        /* <DEDUP_REMOVED lines=12> */
.L_x_75:
[----:B------:R-:W-:Y:S05]  /*4ca0*/  BSYNC B1 ;  /* 0x0000000000017941 */ /* 0x000fea0003800000 */
.L_x_74:
        /* <DEDUP_REMOVED lines=12> */
.L_x_77:
[----:B------:R-:W-:Y:S05]  /*4d70*/  BSYNC B1 ;  /* 0x0000000000017941 */ /* 0x000fea0003800000 */
.L_x_76:
        /* <DEDUP_REMOVED lines=12> */
.L_x_79:
[----:B------:R-:W-:Y:S05]  /*4e40*/  BSYNC B1 ;  /* 0x0000000000017941 */ /* 0x000fea0003800000 */
.L_x_78:
        /* <DEDUP_REMOVED lines=12> */
.L_x_81:
[----:B------:R-:W-:Y:S05]  /*4f10*/  BSYNC B1 ;  /* 0x0000000000017941 */ /* 0x000fea0003800000 */
.L_x_80:
        /* <DEDUP_REMOVED lines=12> */
.L_x_83:
[----:B------:R-:W-:Y:S05]  /*4fe0*/  BSYNC B1 ;  /* 0x0000000000017941 */ /* 0x000fea0003800000 */
.L_x_82:
        /* <DEDUP_REMOVED lines=12> */
.L_x_85:
[----:B------:R-:W-:Y:S05]  /*50b0*/  BSYNC B1 ;  /* 0x0000000000017941 */ /* 0x000fea0003800000 */
.L_x_84:
        /* <DEDUP_REMOVED lines=12> */
.L_x_87:
[----:B------:R-:W-:Y:S05]  /*5180*/  BSYNC B1 ;  /* 0x0000000000017941 */ /* 0x000fea0003800000 */
.L_x_86:
        /* <DEDUP_REMOVED lines=12> */
.L_x_89:
[----:B------:R-:W-:Y:S05]  /*5250*/  BSYNC B1 ;  /* 0x0000000000017941 */ /* 0x000fea0003800000 */
.L_x_88:
        /* <DEDUP_REMOVED lines=12> */
.L_x_91:
[----:B------:R-:W-:Y:S05]  /*5320*/  BSYNC B1 ;  /* 0x0000000000017941 */ /* 0x000fea0003800000 */
.L_x_90:
        /* <DEDUP_REMOVED lines=12> */
.L_x_93:
[----:B------:R-:W-:Y:S05]  /*53f0*/  BSYNC B1 ;  /* 0x0000000000017941 */ /* 0x000fea0003800000 */
.L_x_92:
        /* <DEDUP_REMOVED lines=12> */
.L_x_95:
[----:B------:R-:W-:Y:S05]  /*54c0*/  BSYNC B1 ;  /* 0x0000000000017941 */ /* 0x000fea0003800000 */
.L_x_94:
        /* <DEDUP_REMOVED lines=12> */
.L_x_97:
[----:B------:R-:W-:Y:S05]  /*5590*/  BSYNC B1 ;  /* 0x0000000000017941 */ /* 0x000fea0003800000 */
.L_x_96:
        /* <DEDUP_REMOVED lines=12> */
.L_x_99:
[----:B------:R-:W-:Y:S05]  /*5660*/  BSYNC B1 ;  /* 0x0000000000017941 */ /* 0x000fea0003800000 */
.L_x_98:
        /* <DEDUP_REMOVED lines=12> */
.L_x_101:
[----:B------:R-:W-:Y:S05]  /*5730*/  BSYNC B1 ;  /* 0x0000000000017941 */ /* 0x000fea0003800000 */
.L_x_100:
        /* <DEDUP_REMOVED lines=12> */
.L_x_103:
[----:B------:R-:W-:Y:S05]  /*5800*/  BSYNC B1 ;  /* 0x0000000000017941 */ /* 0x000fea0003800000 */
.L_x_102:
        /* <DEDUP_REMOVED lines=12> */
.L_x_105:
[----:B------:R-:W-:Y:S05]  /*58d0*/  BSYNC B1 ;  /* 0x0000000000017941 */ /* 0x000fea0003800000 */
.L_x_104:
        /* <DEDUP_REMOVED lines=12> */
.L_x_107:
[----:B------:R-:W-:Y:S05]  /*59a0*/  BSYNC B1 ;  /* 0x0000000000017941 */ /* 0x000fea0003800000 */
.L_x_106:
        /* <DEDUP_REMOVED lines=12> */
.L_x_109:
[----:B------:R-:W-:Y:S05]  /*5a70*/  BSYNC B1 ;  /* 0x0000000000017941 */ /* 0x000fea0003800000 */
.L_x_108:
        /* <DEDUP_REMOVED lines=12> */
.L_x_111:
[----:B------:R-:W-:Y:S05]  /*5b40*/  BSYNC B1 ;  /* 0x0000000000017941 */ /* 0x000fea0003800000 */
.L_x_110:
        /* <DEDUP_REMOVED lines=12> */
.L_x_113:
[----:B------:R-:W-:Y:S05]  /*5c10*/  BSYNC B1 ;  /* 0x0000000000017941 */ /* 0x000fea0003800000 */
.L_x_112:
        /* <DEDUP_REMOVED lines=12> */
.L_x_115:
[----:B------:R-:W-:Y:S05]  /*5ce0*/  BSYNC B1 ;  /* 0x0000000000017941 */ /* 0x000fea0003800000 */
.L_x_114:
        /* <DEDUP_REMOVED lines=12> */
.L_x_117:
[----:B------:R-:W-:Y:S05]  /*5db0*/  BSYNC B1 ;  /* 0x0000000000017941 */ /* 0x000fea0003800000 */
.L_x_116:
        /* <DEDUP_REMOVED lines=12> */
.L_x_119:
[----:B------:R-:W-:Y:S05]  /*5e80*/  BSYNC B1 ;  /* 0x0000000000017941 */ /* 0x000fea0003800000 */
.L_x_118:
        /* <DEDUP_REMOVED lines=12> */
.L_x_121:
[----:B------:R-:W-:Y:S05]  /*5f50*/  BSYNC B1 ;  /* 0x0000000000017941 */ /* 0x000fea0003800000 */
.L_x_120:
        /* <DEDUP_REMOVED lines=12> */
.L_x_123:
[----:B------:R-:W-:Y:S05]  /*6020*/  BSYNC B1 ;  /* 0x0000000000017941 */ /* 0x000fea0003800000 */
.L_x_122:
        /* <DEDUP_REMOVED lines=12> */
.L_x_125:
[----:B------:R-:W-:Y:S05]  /*60f0*/  BSYNC B1 ;  /* 0x0000000000017941 */ /* 0x000fea0003800000 */
.L_x_124:
        /* <DEDUP_REMOVED lines=12> */
.L_x_127:
[----:B------:R-:W-:Y:S05]  /*61c0*/  BSYNC B1 ;  /* 0x0000000000017941 */ /* 0x000fea0003800000 */
.L_x_126:
        /* <DEDUP_REMOVED lines=12> */
.L_x_129:
[----:B------:R-:W-:Y:S05]  /*6290*/  BSYNC B1 ;  /* 0x0000000000017941 */ /* 0x000fea0003800000 */
.L_x_128:
        /* <DEDUP_REMOVED lines=12> */
.L_x_131:
[----:B------:R-:W-:Y:S05]  /*6360*/  BSYNC B1 ;  /* 0x0000000000017941 */ /* 0x000fea0003800000 */
.L_x_130:
        /* <DEDUP_REMOVED lines=12> */
.L_x_133:
[----:B------:R-:W-:Y:S05]  /*6430*/  BSYNC B1 ;  /* 0x0000000000017941 */ /* 0x000fea0003800000 */
.L_x_132:
[----:B-----5:R-:W-:Y:S01]  /*6440*/  LOP3.LUT R7, R7, 0xff, RZ, 0xc0, !PT ;  /* 0x000000ff07077812 */ /* 0x020fe200078ec0ff */
[----:B------:R-:W-:Y:S01]  /*6450*/  BSSY B1, `(.L_x_134) ;  /* 0x000000b000017945 */ /* 0x000fe20003800000 */
[----:B------:R-:W-:Y:S02]  /*6460*/  ISETP.LT.OR P1, PT, R29, 0x5a, !P1 ;  /* 0x0000005a1d00780c */ /* 0x000fe40004f21670 */
[----:B------:R-:W-:-:S05]  /*6470*/  F2FP.F16.E4M3.UNPACK_B R7, R7 ;  /* 0x00000007ff07723e */ /* 0x000fca00020006ff */
[----:B------:R-:W-:-:S05]  /*6480*/  HADD2.F32 R7, -RZ, R7.H0_H0 ;  /* 0x20000007ff077230 */ /* 0x000fca0000004100 */
[----:B-1--4-:R-:W-:Y:S01]  /*6490*/  FMUL R10, R7, R210 ;  /* 0x000000d2070a7220 */ /* 0x012fe20000400000 */
[----:B------:R-:W-:-:S03]  /*64a0*/  PRMT R7, RZ, 0x7610, R7 ;  /* 0x00007610ff077816 */ /* 0x000fc60000000007 */
[----:B------:R-:W-:-:S05]  /*64b0*/  FFMA R10, R161, R211, R10 ;  /* 0x000000d3a10a7223 */ /* 0x000fca000000000a */
[----:B------:R-:W-:-:S05]  /*64c0*/  F2FP.SATFINITE.E4M3.F32.PACK_AB_MERGE_C R11, RZ, R10, RZ ;  /* 0x0000000aff0b723e */ /* 0x000fca00048070ff */
[----:B------:R1:W-:Y:S01]  /*64d0*/  @!P2 STG.E.U8 desc[UR16][R12.64+0x58], R11 ;  /* 0x0000580b0c00a986 */ /* 0x0003e2000c101110 */
[----:B------:R-:W-:Y:S05]  /*64e0*/  @P1 BRA `(.L_x_135) ;  /* 0x0000000000041947 */ /* 0x000fea0003800000 */
[----:B------:R4:W5:Y:S02]  /*64f0*/  LDG.E.U8 R7, desc[UR16][R26.64+0x59] ;  /* 0x000059101a077981 */ /* 0x000964000c1e1100 */
.L_x_135:
[----:B------:R-:W-:Y:S05]  /*6500*/  BSYNC B1 ;  /* 0x0000000000017941 */ /* 0x000fea0003800000 */
.L_x_134:
        /* <DEDUP_REMOVED lines=20> */
.L_x_137:
[----:B------:R-:W-:Y:S05]  /*6650*/  BSYNC B1 ;  /* 0x0000000000017941 */ /* 0x000fea0003800000 */
.L_x_136:
[----:B-----5:R-:W-:Y:S01]  /*6660*/  LOP3.LUT R7, R7, 0xff, RZ, 0xc0, !PT ;  /* 0x000000ff07077812 */ /* 0x020fe200078ec0ff */
[----:B------:R-:W-:Y:S01]  /*6670*/  BSSY B1, `(.L_x_138) ;  /* 0x000000b000017945 */ /* 0x000fe20003800000 */
[----:B------:R-:W-:Y:S02]  /*6680*/  ISETP.LT.OR P2, PT, R29, 0x2, !P0 ;  /* 0x000000021d00780c */ /* 0x000fe40004741670 */
[----:B------:R-:W-:-:S05]  /*6690*/  F2FP.F16.E4M3.UNPACK_B R7, R7 ;  /* 0x00000007ff07723e */ /* 0x000fca00020006ff */
[----:B------:R-:W-:-:S05]  /*66a0*/  HADD2.F32 R7, -RZ, R7.H0_H0 ;  /* 0x20000007ff077230 */ /* 0x000fca0000004100 */
[----:B-1----:R-:W-:Y:S01]  /*66b0*/  FMUL R12, R7, R210 ;  /* 0x000000d2070c7220 */ /* 0x002fe20000400000 */
[----:B------:R-:W-:-:S03]  /*66c0*/  PRMT R7, RZ, 0x7610, R7 ;  /* 0x00007610ff077816 */ /* 0x000fc60000000007 */
[----:B------:R-:W-:-:S05]  /*66d0*/  FFMA R12, R163, R211, R12 ;  /* 0x000000d3a30c7223 */ /* 0x000fca000000000c */
[----:B------:R-:W-:-:S05]  /*66e0*/  F2FP.SATFINITE.E4M3.F32.PACK_AB_MERGE_C R13, RZ, R12, RZ ;  /* 0x0000000cff0d723e */ /* 0x000fca00048070ff */
[----:B------:R1:W-:Y:S01]  /*66f0*/  @!P4 STG.E.U8 desc[UR16][R14.64], R13 ;  /* 0x0000000d0e00c986 */ /* 0x0003e2000c101110 */
[----:B------:R-:W-:Y:S05]  /*6700*/  @P2 BRA `(.L_x_139) ;  /* 0x0000000000042947 */ /* 0x000fea0003800000 */
[----:B------:R0:W5:Y:S02]  /*6710*/  LDG.E.U8 R7, desc[UR16][R10.64+0x1] ;  /* 0x000001100a077981 */ /* 0x000164000c1e1100 */
.L_x_139:
[----:B------:R-:W-:Y:S05]  /*6720*/  BSYNC B1 ;  /* 0x0000000000017941 */ /* 0x000fea0003800000 */
.L_x_138:
        /* <DEDUP_REMOVED lines=9> */
[----:B------:R-:W-:-:S04]  /*67c0*/  IMAD.WIDE.U32 R18, R31, UR6, R18 ;  /* 0x000000061f127c25 */ /* 0x000fc8000f8e0012 */
[----:B------:R-:W-:Y:S01]  /*67d0*/  FMUL R7, R7, R210 ;  /* 0x000000d207077220 */ /* 0x000fe20000400000 */
[----:B------:R-:W-:-:S03]  /*67e0*/  IMAD R31, R31, UR7, R8 ;  /* 0x000000071f1f7c24 */ /* 0x000fc6000f8e0208 */
[----:B------:R-:W-:Y:S01]  /*67f0*/  FFMA R7, R162, R211, R7 ;  /* 0x000000d3a2077223 */ /* 0x000fe20000000007 */
[----:B------:R-:W-:-:S04]  /*6800*/  IADD3 R8, P4, R18, UR10, RZ ;  /* 0x0000000a12087c10 */ /* 0x000fc8000ff9e0ff */
[----:B-1----:R-:W-:Y:S02]  /*6810*/  F2FP.SATFINITE.E4M3.F32.PACK_AB_MERGE_C R13, RZ, R7, RZ ;  /* 0x00000007ff0d723e */ /* 0x002fe400048070ff */
[----:B------:R-:W-:Y:S02]  /*6820*/  IADD3.X R9, R19, UR11, R31, P4, !PT ;  /* 0x0000000b13097c10 */ /* 0x000fe4000a7fe41f */
[----:B------:R-:W-:Y:S01]  /*6830*/  PRMT R7, RZ, 0x7610, R7 ;  /* 0x00007610ff077816 */ /* 0x000fe20000000007 */
[----:B------:R1:W-:Y:S01]  /*6840*/  @!P2 STG.E.U8 desc[UR16][R14.64+0x1], R13 ;  /* 0x0000010d0e00a986 */ /* 0x0003e2000c101110 */
[----:B------:R-:W-:Y:S05]  /*6850*/  @P5 BRA `(.L_x_141) ;  /* 0x0000000000045947 */ /* 0x000fea0003800000 */
[----:B------:R0:W5:Y:S02]  /*6860*/  LDG.E.U8 R7, desc[UR16][R8.64] ;  /* 0x0000001008077981 */ /* 0x000164000c1e1100 */
.L_x_141:
[----:B------:R-:W-:Y:S05]  /*6870*/  BSYNC B1 ;  /* 0x0000000000017941 */ /* 0x000fea0003800000 */
.L_x_140:
        /* <DEDUP_REMOVED lines=8> */
[----:B-1----:R-:W-:-:S05]  /*6900*/  F2FP.SATFINITE.E4M3.F32.PACK_AB_MERGE_C R13, RZ, R12, RZ ;  /* 0x0000000cff0d723e */ /* 0x002fca00048070ff */
[----:B------:R1:W-:Y:S01]  /*6910*/  @!P5 STG.E.U8 desc[UR16][R16.64], R13 ;  /* 0x0000000d1000d986 */ /* 0x0003e2000c101110 */
[----:B------:R-:W-:Y:S05]  /*6920*/  @P2 BRA `(.L_x_143) ;  /* 0x0000000000042947 */ /* 0x000fea0003800000 */
[----:B------:R0:W5:Y:S02]  /*6930*/  LDG.E.U8 R7, desc[UR16][R8.64+0x1] ;  /* 0x0000011008077981 */ /* 0x000164000c1e1100 */
.L_x_143:
[----:B------:R-:W-:Y:S05]  /*6940*/  BSYNC B1 ;  /* 0x0000000000017941 */ /* 0x000fea0003800000 */
.L_x_142:
[----:B-----5:R-:W-:Y:S01]  /*6950*/  LOP3.LUT R7, R7, 0xff, RZ, 0xc0, !PT ;  /* 0x000000ff07077812 */ /* 0x020fe200078ec0ff */
[----:B------:R-:W-:Y:S01]  /*6960*/  BSSY B1, `(.L_x_144) ;  /* 0x000000b000017945 */ /* 0x000fe20003800000 */
[----:B------:R-:W-:Y:S02]  /*6970*/  ISETP.LT.OR P4, PT, R29, 0x9, !P0 ;  /* 0x000000091d00780c */ /* 0x000fe40004781670 */
[----:B------:R-:W-:-:S05]  /*6980*/  F2FP.F16.E4M3.UNPACK_B R7, R7 ;  /* 0x00000007ff07723e */ /* 0x000fca00020006ff */
[----:B------:R-:W-:-:S05]  /*6990*/  HADD2.F32 R7, -RZ, R7.H0_H0 ;  /* 0x20000007ff077230 */ /* 0x000fca0000004100 */
[----:B------:R-:W-:-:S04]  /*69a0*/  FMUL R7, R7, R210 ;  /* 0x000000d207077220 */ /* 0x000fc80000400000 */
[----:B------:R-:W-:-:S05]  /*69b0*/  FFMA R7, R164, R211, R7 ;  /* 0x000000d3a4077223 */ /* 0x000fca0000000007 */
[----:B-1----:R-:W-:Y:S02]  /*69c0*/  F2FP.SATFINITE.E4M3.F32.PACK_AB_MERGE_C R13, RZ, R7, RZ ;  /* 0x00000007ff0d723e */ /* 0x002fe400048070ff */
[----:B------:R-:W-:-:S03]  /*69d0*/  PRMT R7, RZ, 0x7610, R7 ;  /* 0x00007610ff077816 */ /* 0x000fc60000000007 */
[----:B------:R1:W-:Y:S01]  /*69e0*/  @!P2 STG.E.U8 desc[UR16][R16.64+0x1], R13 ;  /* 0x0000010d1000a986 */ /* 0x0003e2000c101110 */
[----:B------:R-:W-:Y:S05]  /*69f0*/  @P4 BRA `(.L_x_145) ;  /* 0x0000000000044947 */ /* 0x000fea0003800000 */
[----:B------:R0:W5:Y:S02]  /*6a00*/  LDG.E.U8 R7, desc[UR16][R10.64+0x8] ;  /* 0x000008100a077981 */ /* 0x000164000c1e1100 */
.L_x_145:
[----:B------:R-:W-:Y:S05]  /*6a10*/  BSYNC B1 ;  /* 0x0000000000017941 */ /* 0x000fea0003800000 */
.L_x_144:
        /* <DEDUP_REMOVED lines=12> */
.L_x_147:
[----:B------:R-:W-:Y:S05]  /*6ae0*/  BSYNC B1 ;  /* 0x0000000000017941 */ /* 0x000fea0003800000 */
.L_x_146:
        /* <DEDUP_REMOVED lines=12> */
.L_x_149:
[----:B------:R-:W-:Y:S05]  /*6bb0*/  BSYNC B1 ;  /* 0x0000000000017941 */ /* 0x000fea0003800000 */
.L_x_148:
        /* <DEDUP_REMOVED lines=12> */
.L_x_151:
[----:B------:R-:W-:Y:S05]  /*6c80*/  BSYNC B1 ;  /* 0x0000000000017941 */ /* 0x000fea0003800000 */
.L_x_150:
        /* <DEDUP_REMOVED lines=12> */
.L_x_153:
[----:B------:R-:W-:Y:S05]  /*6d50*/  BSYNC B1 ;  /* 0x0000000000017941 */ /* 0x000fea0003800000 */
.L_x_152:
        /* <DEDUP_REMOVED lines=12> */
.L_x_155:
[----:B------:R-:W-:Y:S05]  /*6e20*/  BSYNC B1 ;  /* 0x0000000000017941 */ /* 0x000fea0003800000 */
.L_x_154:
        /* <DEDUP_REMOVED lines=12> */
.L_x_157:
[----:B------:R-:W-:Y:S05]  /*6ef0*/  BSYNC B1 ;  /* 0x0000000000017941 */ /* 0x000fea0003800000 */
.L_x_156:
        /* <DEDUP_REMOVED lines=12> */
.L_x_159:
[----:B------:R-:W-:Y:S05]  /*6fc0*/  BSYNC B1 ;  /* 0x0000000000017941 */ /* 0x000fea0003800000 */
.L_x_158:
        /* <DEDUP_REMOVED lines=12> */
.L_x_161:
[----:B------:R-:W-:Y:S05]  /*7090*/  BSYNC B1 ;  /* 0x0000000000017941 */ /* 0x000fea0003800000 */
.L_x_160:
        /* <DEDUP_REMOVED lines=12> */
.L_x_163:
[----:B------:R-:W-:Y:S05]  /*7160*/  BSYNC B1 ;  /* 0x0000000000017941 */ /* 0x000fea0003800000 */
.L_x_162:
        /* <DEDUP_REMOVED lines=12> */
.L_x_165:
[----:B------:R-:W-:Y:S05]  /*7230*/  BSYNC B1 ;  /* 0x0000000000017941 */ /* 0x000fea0003800000 */
.L_x_164:
        /* <DEDUP_REMOVED lines=12> */
.L_x_167:
[----:B------:R-:W-:Y:S05]  /*7300*/  BSYNC B1 ;  /* 0x0000000000017941 */ /* 0x000fea0003800000 */
.L_x_166:
        /* <DEDUP_REMOVED lines=12> */
.L_x_169:
[----:B------:R-:W-:Y:S05]  /*73d0*/  BSYNC B1 ;  /* 0x0000000000017941 */ /* 0x000fea0003800000 */
.L_x_168:
        /* <DEDUP_REMOVED lines=12> */
.L_x_171:
[----:B------:R-:W-:Y:S05]  /*74a0*/  BSYNC B1 ;  /* 0x0000000000017941 */ /* 0x000fea0003800000 */
.L_x_170:
        /* <DEDUP_REMOVED lines=12> */
.L_x_173:
[----:B------:R-:W-:Y:S05]  /*7570*/  BSYNC B1 ;  /* 0x0000000000017941 */ /* 0x000fea0003800000 */
.L_x_172:
        /* <DEDUP_REMOVED lines=12> */
.L_x_175:
[----:B------:R-:W-:Y:S05]  /*7640*/  BSYNC B1 ;  /* 0x0000000000017941 */ /* 0x000fea0003800000 */
.L_x_174:
        /* <DEDUP_REMOVED lines=12> */
.L_x_177:
[----:B------:R-:W-:Y:S05]  /*7710*/  BSYNC B1 ;  /* 0x0000000000017941 */ /* 0x000fea0003800000 */
.L_x_176:
        /* <DEDUP_REMOVED lines=12> */
.L_x_179:
[----:B------:R-:W-:Y:S05]  /*77e0*/  BSYNC B1 ;  /* 0x0000000000017941 */ /* 0x000fea0003800000 */
.L_x_178:
        /* <DEDUP_REMOVED lines=12> */
.L_x_181:
[----:B------:R-:W-:Y:S05]  /*78b0*/  BSYNC B1 ;  /* 0x0000000000017941 */ /* 0x000fea0003800000 */
.L_x_180:
        /* <DEDUP_REMOVED lines=12> */
.L_x_183:
[----:B------:R-:W-:Y:S05]  /*7980*/  BSYNC B1 ;  /* 0x0000000000017941 */ /* 0x000fea0003800000 */
.L_x_182:
        /* <DEDUP_REMOVED lines=12> */
.L_x_185:
[----:B------:R-:W-:Y:S05]  /*7a50*/  BSYNC B1 ;  /* 0x0000000000017941 */ /* 0x000fea0003800000 */
.L_x_184:
        /* <DEDUP_REMOVED lines=12> */
.L_x_187:
[----:B------:R-:W-:Y:S05]  /*7b20*/  BSYNC B1 ;  /* 0x0000000000017941 */ /* 0x000fea0003800000 */
.L_x_186:
        /* <DEDUP_REMOVED lines=12> */
.L_x_189:
[----:B------:R-:W-:Y:S05]  /*7bf0*/  BSYNC B1 ;  /* 0x0000000000017941 */ /* 0x000fea0003800000 */
.L_x_188:
        /* <DEDUP_REMOVED lines=12> */
.L_x_191:
[----:B------:R-:W-:Y:S05]  /*7cc0*/  BSYNC B1 ;  /* 0x0000000000017941 */ /* 0x000fea0003800000 */
.L_x_190:
        /* <DEDUP_REMOVED lines=12> */
.L_x_193:
[----:B------:R-:W-:Y:S05]  /*7d90*/  BSYNC B1 ;  /* 0x0000000000017941 */ /* 0x000fea0003800000 */
.L_x_192:
        /* <DEDUP_REMOVED lines=12> */
.L_x_195:
[----:B------:R-:W-:Y:S05]  /*7e60*/  BSYNC B1 ;  /* 0x0000000000017941 */ /* 0x000fea0003800000 */
.L_x_194:
        /* <DEDUP_REMOVED lines=12> */
.L_x_197:
[----:B------:R-:W-:Y:S05]  /*7f30*/  BSYNC B1 ;  /* 0x0000000000017941 */ /* 0x000fea0003800000 */
.L_x_196:
        /* <DEDUP_REMOVED lines=12> */
.L_x_199:
[----:B------:R-:W-:Y:S05]  /*8000*/  BSYNC B1 ;  /* 0x0000000000017941 */ /* 0x000fea0003800000 */
.L_x_198:
        /* <DEDUP_REMOVED lines=12> */
.L_x_201:
[----:B------:R-:W-:Y:S05]  /*80d0*/  BSYNC B1 ;  /* 0x0000000000017941 */ /* 0x000fea0003800000 */
.L_x_200:
        /* <DEDUP_REMOVED lines=12> */
.L_x_203:
[----:B------:R-:W-:Y:S05]  /*81a0*/  BSYNC B1 ;  /* 0x0000000000017941 */ /* 0x000fea0003800000 */
.L_x_202:
        /* <DEDUP_REMOVED lines=12> */
.L_x_205:
[----:B------:R-:W-:Y:S05]  /*8270*/  BSYNC B1 ;  /* 0x0000000000017941 */ /* 0x000fea0003800000 */
.L_x_204:
        /* <DEDUP_REMOVED lines=12> */
.L_x_207:
[----:B------:R-:W-:Y:S05]  /*8340*/  BSYNC B1 ;  /* 0x0000000000017941 */ /* 0x000fea0003800000 */
.L_x_206:
        /* <DEDUP_REMOVED lines=12> */
.L_x_209:
[----:B------:R-:W-:Y:S05]  /*8410*/  BSYNC B1 ;  /* 0x0000000000017941 */ /* 0x000fea0003800000 */
.L_x_208:
        /* <DEDUP_REMOVED lines=12> */
.L_x_211:
[----:B------:R-:W-:Y:S05]  /*84e0*/  BSYNC B1 ;  /* 0x0000000000017941 */ /* 0x000fea0003800000 */
.L_x_210:
        /* <DEDUP_REMOVED lines=12> */
.L_x_213:
[----:B------:R-:W-:Y:S05]  /*85b0*/  BSYNC B1 ;  /* 0x0000000000017941 */ /* 0x000fea0003800000 */
.L_x_212:
        /* <DEDUP_REMOVED lines=12> */
.L_x_215:
[----:B------:R-:W-:Y:S05]  /*8680*/  BSYNC B1 ;  /* 0x0000000000017941 */ /* 0x000fea0003800000 */
.L_x_214:
        /* <DEDUP_REMOVED lines=12> */
.L_x_217:
[----:B------:R-:W-:Y:S05]  /*8750*/  BSYNC B1 ;  /* 0x0000000000017941 */ /* 0x000fea0003800000 */
.L_x_216:
        /* <DEDUP_REMOVED lines=12> */
.L_x_219:
[----:B------:R-:W-:Y:S05]  /*8820*/  BSYNC B1 ;  /* 0x0000000000017941 */ /* 0x000fea0003800000 */
.L_x_218:
        /* <DEDUP_REMOVED lines=12> */
.L_x_221:
[----:B------:R-:W-:Y:S05]  /*88f0*/  BSYNC B1 ;  /* 0x0000000000017941 */ /* 0x000fea0003800000 */
.L_x_220:
        /* <DEDUP_REMOVED lines=12> */
.L_x_223:
[----:B------:R-:W-:Y:S05]  /*89c0*/  BSYNC B1 ;  /* 0x0000000000017941 */ /* 0x000fea0003800000 */
.L_x_222:
        /* <DEDUP_REMOVED lines=12> */
.L_x_225:
[----:B------:R-:W-:Y:S05]  /*8a90*/  BSYNC B1 ;  /* 0x0000000000017941 */ /* 0x000fea0003800000 */
.L_x_224:
        /* <DEDUP_REMOVED lines=12> */
.L_x_227:
[----:B------:R-:W-:Y:S05]  /*8b60*/  BSYNC B1 ;  /* 0x0000000000017941 */ /* 0x000fea0003800000 */
.L_x_226:
[----:B-----5:R-:W-:Y:S01]  /*8b70*/  LOP3.LUT R7, R7, 0xff, RZ, 0xc0, !PT ;  /* 0x000000ff07077812 */ /* 0x020fe200078ec0ff */
[----:B------:R-:W-:Y:S01]  /*8b80*/  BSSY B1, `(.L_x_228) ;  /* 0x000000b000017945 */ /* 0x000fe20003800000 */
[----:B------:R-:W-:Y:S02]  /*8b90*/  ISETP.LT.OR P2, PT, R29, 0x59, !P1 ;  /* 0x000000591d00780c */ /* 0x000fe40004f41670 */
[----:B------:R-:W-:-:S05]  /*8ba0*/  F2FP.F16.E4M3.UNPACK_B R7, R7 ;  /* 0x00000007ff07723e */ /* 0x000fca00020006ff */
[----:B------:R-:W-:-:S05]  /*8bb0*/  HADD2.F32 R7, -RZ, R7.H0_H0 ;  /* 0x20000007ff077230 */ /* 0x000fca0000004100 */
[----:B------:R-:W-:-:S04]  /*8bc0*/  FMUL R7, R7, R210 ;  /* 0x000000d207077220 */ /* 0x000fc80000400000 */
[----:B------:R-:W-:-:S05]  /*8bd0*/  FFMA R7, R206, R211, R7 ;  /* 0x000000d3ce077223 */ /* 0x000fca0000000007 */
[----:B0-----:R-:W-:Y:S02]  /*8be0*/  F2FP.SATFINITE.E4M3.F32.PACK_AB_MERGE_C R11, RZ, R7, RZ ;  /* 0x00000007ff0b723e */ /* 0x001fe400048070ff */
[----:B------:R-:W-:-:S03]  /*8bf0*/  PRMT R7, RZ, 0x7610, R7 ;  /* 0x00007610ff077816 */ /* 0x000fc60000000007 */
[----:B------:R0:W-:Y:S01]  /*8c00*/  @!P0 STG.E.U8 desc[UR16][R14.64+0x59], R11 ;  /* 0x0000590b0e008986 */ /* 0x0001e2000c101110 */
[----:B------:R-:W-:Y:S05]  /*8c10*/  @P2 BRA `(.L_x_229) ;  /* 0x0000000000042947 */ /* 0x000fea0003800000 */
[----:B------:R0:W5:Y:S02]  /*8c20*/  LDG.E.U8 R7, desc[UR16][R8.64+0x58] ;  /* 0x0000581008077981 */ /* 0x000164000c1e1100 */
.L_x_229:
[----:B------:R-:W-:Y:S05]  /*8c30*/  BSYNC B1 ;  /* 0x0000000000017941 */ /* 0x000fea0003800000 */
.L_x_228:
        /* <DEDUP_REMOVED lines=8> */
[----:B0-----:R-:W-:-:S05]  /*8cc0*/  F2FP.SATFINITE.E4M3.F32.PACK_AB_MERGE_C R11, RZ, R10, RZ ;  /* 0x0000000aff0b723e */ /* 0x001fca00048070ff */
[----:B------:R0:W-:Y:S01]  /*8cd0*/  @!P2 STG.E.U8 desc[UR16][R16.64+0x58], R11 ;  /* 0x0000580b1000a986 */ /* 0x0001e2000c101110 */
[----:B------:R-:W-:Y:S05]  /*8ce0*/  @P1 BRA `(.L_x_231) ;  /* 0x0000000000041947 */ /* 0x000fea0003800000 */
[----:B------:R0:W5:Y:S02]  /*8cf0*/  LDG.E.U8 R7, desc[UR16][R8.64+0x59] ;  /* 0x0000591008077981 */ /* 0x000164000c1e1100 */
.L_x_231:
[----:B------:R-:W-:Y:S05]  /*8d00*/  BSYNC B1 ;  /* 0x0000000000017941 */ /* 0x000fea0003800000 */
.L_x_230:
[----:B------:R-:W-:Y:S05]  /*8d10*/  @P1 BRA `(.L_x_232) ;  /* 0x0000001800301947 */ /* 0x000fea0003800000 */
[----:B-----5:R-:W-:-:S04]  /*8d20*/  LOP3.LUT R7, R7, 0xff, RZ, 0xc0, !PT ;  /* 0x000000ff07077812 */ /* 0x020fc800078ec0ff */
[----:B------:R-:W-:-:S05]  /*8d30*/  F2FP.F16.E4M3.UNPACK_B R7, R7 ;  /* 0x00000007ff07723e */ /* 0x000fca00020006ff */
[----:B------:R-:W-:-:S05]  /*8d40*/  HADD2.F32 R7, -RZ, R7.H0_H0 ;  /* 0x20000007ff077230 */ /* 0x000fca0000004100 */
[----:B------:R-:W-:-:S04]  /*8d50*/  FMUL R7, R7, R210 ;  /* 0x000000d207077220 */ /* 0x000fc80000400000 */
[----:B------:R-:W-:-:S05]  /*8d60*/  FFMA R7, R208, R211, R7 ;  /* 0x000000d3d0077223 */ /* 0x000fca0000000007 */
[----:B------:R-:W-:-:S05]  /*8d70*/  F2FP.SATFINITE.E4M3.F32.PACK_AB_MERGE_C R7, RZ, R7, RZ ;  /* 0x00000007ff07723e */ /* 0x000fca00048070ff */
[----:B------:R0:W-:Y:S01]  /*8d80*/  STG.E.U8 desc[UR16][R16.64+0x59], R7 ;  /* 0x0000590710007986 */ /* 0x0001e2000c101110 */
[----:B------:R-:W-:Y:S05]  /*8d90*/  BRA `(.L_x_232) ;  /* 0x0000001800107947 */ /* 0x000fea0003800000 */
.L_x_39:
[C---:B------:R-:W-:Y:S01]  /*8da0*/  ISETP.GE.AND P1, PT, R30.reuse, 0x1, PT ;  /* 0x000000011e00780c */ /* 0x040fe20003f26270 */
[-C--:B--2---:R-:W-:Y:S01]  /*8db0*/  FMUL R213, R213, R211.reuse ;  /* 0x000000d3d5d57220 */ /* 0x084fe20000400000 */
[----:B------:R-:W-:Y:S01]  /*8dc0*/  ISETP.GE.AND P2, PT, R30, 0x9, PT ;  /* 0x000000091e00780c */ /* 0x000fe20003f46270 */
[-C--:B------:R-:W-:Y:S01]  /*8dd0*/  FMUL R212, R212, R211.reuse ;  /* 0x000000d3d4d47220 */ /* 0x080fe20000400000 */
[----:B------:R-:W-:Y:S01]  /*8de0*/  ISETP.LT.OR P0, PT, R29, 0x1, !P1 ;  /* 0x000000011d00780c */ /* 0x000fe20004f01670 */
[----:B------:R-:W-:Y:S01]  /*8df0*/  FMUL R20, R20, R211 ;  /* 0x000000d314147220 */ /* 0x000fe20000400000 */
[----:B------:R-:W-:Y:S01]  /*8e00*/  F2FP.SATFINITE.E4M3.F32.PACK_AB_MERGE_C R213, RZ, R213, RZ ;  /* 0x000000d5ffd5723e */ /* 0x000fe200048070ff */
[-C--:B------:R-:W-:Y:S01]  /*8e10*/  FMUL R21, R21, R211.reuse ;  /* 0x000000d315157220 */ /* 0x080fe20000400000 */
[----:B------:R-:W-:Y:S01]  /*8e20*/  ISETP.LT.OR P4, PT, R29, 0x2, !P1 ;  /* 0x000000021d00780c */ /* 0x000fe20004f81670 */
[-C--:B------:R-:W-:Y:S01]  /*8e30*/  FMUL R23, R23, R211.reuse ;  /* 0x000000d317177220 */ /* 0x080fe20000400000 */
[C---:B------:R-:W-:Y:S01]  /*8e40*/  ISETP.LT.OR P6, PT, R29.reuse, 0x1, !P2 ;  /* 0x000000011d00780c */ /* 0x040fe200057c1670 */
[-C--:B------:R-:W-:Y:S01]  /*8e50*/  FMUL R22, R22, R211.reuse ;  /* 0x000000d316167220 */ /* 0x080fe20000400000 */
[----:B------:R-:W-:Y:S01]  /*8e60*/  ISETP.LT.OR P5, PT, R29, 0x9, !P1 ;  /* 0x000000091d00780c */ /* 0x000fe20004fa1670 */
[-C--:B------:R-:W-:Y:S01]  /*8e70*/  FMUL R120, R120, R211.reuse ;  /* 0x000000d378787220 */ /* 0x080fe20000400000 */
[----:B------:R-:W-:Y:S01]  /*8e80*/  F2FP.SATFINITE.E4M3.F32.PACK_AB_MERGE_C R7, RZ, R212, RZ ;  /* 0x000000d4ff07723e */ /* 0x000fe200048070ff */
[-C--:B------:R-:W-:Y:S01]  /*8e90*/  FMUL R121, R121, R211.reuse ;  /* 0x000000d379797220 */ /* 0x080fe20000400000 */
[----:B------:R-:W-:Y:S01]  /*8ea0*/  F2FP.SATFINITE.E4M3.F32.PACK_AB_MERGE_C R9, RZ, R20, RZ ;  /* 0x00000014ff09723e */ /* 0x000fe200048070ff */
[----:B------:R-:W-:Y:S01]  /*8eb0*/  @!P0 STG.E.U8 desc[UR16][R10.64], R213 ;  /* 0x000000d50a008986 */ /* 0x000fe2000c101110 */
[----:B------:R-:W-:Y:S01]  /*8ec0*/  ISETP.LT.OR P0, PT, R29, 0x2, !P2 ;  /* 0x000000021d00780c */ /* 0x000fe20005701670 */
[----:B------:R-:W-:Y:S01]  /*8ed0*/  FMUL R123, R123, R211 ;  /* 0x000000d37b7b7220 */ /* 0x000fe20000400000 */
[----:B------:R-:W-:Y:S01]  /*8ee0*/  F2FP.SATFINITE.E4M3.F32.PACK_AB_MERGE_C R21, RZ, R21, RZ ;  /* 0x00000015ff15723e */ /* 0x000fe200048070ff */
[----:B------:R0:W-:Y:S01]  /*8ef0*/  @!P4 STG.E.U8 desc[UR16][R10.64+0x1], R7 ;  /* 0x000001070a00c986 */ /* 0x0001e2000c101110 */
[C---:B------:R-:W-:Y:S01]  /*8f00*/  ISETP.LT.OR P4, PT, R29.reuse, 0xa, !P1 ;  /* 0x0000000a1d00780c */ /* 0x040fe20004f81670 */
[----:B------:R-:W-:Y:S01]  /*8f10*/  FMUL R122, R122, R211 ;  /* 0x000000d37a7a7220 */ /* 0x000fe20000400000 */
[----:B------:R-:W-:Y:S01]  /*8f20*/  F2FP.SATFINITE.E4M3.F32.PACK_AB_MERGE_C R23, RZ, R23, RZ ;  /* 0x00000017ff17723e */ /* 0x000fe200048070ff */
[----:B------:R-:W-:Y:S01]  /*8f30*/  @!P6 STG.E.U8 desc[UR16][R12.64], R21 ;  /* 0x000000150c00e986 */ /* 0x000fe2000c101110 */
[----:B------:R-:W-:Y:S01]  /*8f40*/  ISETP.LT.OR P6, PT, R29, 0x9, !P2 ;  /* 0x000000091d00780c */ /* 0x000fe200057c1670 */
[-C--:B------:R-:W-:Y:S01]  /*8f50*/  FMUL R124, R124, R211.reuse ;  /* 0x000000d37c7c7220 */ /* 0x080fe20000400000 */
[----:B------:R-:W-:Y:S01]  /*8f60*/  F2FP.SATFINITE.E4M3.F32.PACK_AB_MERGE_C R19, RZ, R120, RZ ;  /* 0x00000078ff13723e */ /* 0x000fe200048070ff */
[----:B------:R-:W-:Y:S01]  /*8f70*/  FMUL R125, R125, R211 ;  /* 0x000000d37d7d7220 */ /* 0x000fe20000400000 */
[----:B------:R-:W-:Y:S01]  /*8f80*/  F2FP.SATFINITE.E4M3.F32.PACK_AB_MERGE_C R121, RZ, R121, RZ ;  /* 0x00000079ff79723e */ /* 0x000fe200048070ff */
[----:B------:R1:W-:Y:S01]  /*8f90*/  @!P0 STG.E.U8 desc[UR16][R12.64+0x1], R9 ;  /* 0x000001090c008986 */ /* 0x0003e2000c101110 */
[----:B------:R-:W-:Y:S01]  /*8fa0*/  ISETP.LT.OR P0, PT, R29, 0xa, !P2 ;  /* 0x0000000a1d00780c */ /* 0x000fe20005701670 */
[-C--:B------:R-:W-:Y:S01]  /*8fb0*/  FMUL R127, R127, R211.reuse ;  /* 0x000000d37f7f7220 */ /* 0x080fe20000400000 */
[----:B0-----:R-:W-:Y:S01]  /*8fc0*/  F2FP.SATFINITE.E4M3.F32.PACK_AB_MERGE_C R7, RZ, R22, RZ ;  /* 0x00000016ff07723e */ /* 0x001fe200048070ff */
[----:B------:R-:W-:Y:S01]  /*8fd0*/  @!P5 STG.E.U8 desc[UR16][R10.64+0x8], R23 ;  /* 0x000008170a00d986 */ /* 0x000fe2000c101110 */
[C---:B------:R-:W-:Y:S01]  /*8fe0*/  ISETP.LT.OR P5, PT, R29.reuse, 0x11, !P1 ;  /* 0x000000111d00780c */ /* 0x040fe20004fa1670 */
        /* <DEDUP_REMOVED lines=9> */
[----:B-1----:R-:W-:Y:S01]  /*9080*/  F2FP.SATFINITE.E4M3.F32.PACK_AB_MERGE_C R9, RZ, R122, RZ ;  /* 0x0000007aff09723e */ /* 0x002fe200048070ff */
[----:B------:R1:W-:Y:S01]  /*9090*/  @!P0 STG.E.U8 desc[UR16][R12.64+0x9], R19 ;  /* 0x000009130c008986 */ /* 0x0003e2000c101110 */
[----:B------:R-:W-:Y:S01]  /*90a0*/  ISETP.LT.OR P0, PT, R29, 0x12, !P2 ;  /* 0x000000121d00780c */ /* 0x000fe20005701670 */
[----:B------:R-:W-:Y:S01]  /*90b0*/  FMUL R131, R131, R211 ;  /* 0x000000d383837220 */ /* 0x000fe20000400000 */
[----:B------:R-:W-:Y:S01]  /*90c0*/  F2FP.SATFINITE.E4M3.F32.PACK_AB_MERGE_C R127, RZ, R127, RZ ;  /* 0x0000007fff7f723e */ /* 0x000fe200048070ff */
[----:B------:R-:W-:Y:S01]  /*90d0*/  @!P5 STG.E.U8 desc[UR16][R10.64+0x10], R123 ;  /* 0x0000107b0a00d986 */ /* 0x000fe2000c101110 */
[C---:B------:R-:W-:Y:S01]  /*90e0*/  ISETP.LT.OR P5, PT, R29.reuse, 0x19, !P1 ;  /* 0x000000191d00780c */ /* 0x040fe20004fa1670 */
[-C--:B------:R-:W-:Y:S01]  /*90f0*/  FMUL R130, R130, R211.reuse ;  /* 0x000000d382827220 */ /* 0x080fe20000400000 */
[----:B0-----:R-:W-:Y:S01]  /*9100*/  F2FP.SATFINITE.E4M3.F32.PACK_AB_MERGE_C R7, RZ, R124, RZ ;  /* 0x0000007cff07723e */ /* 0x001fe200048070ff */
        /* <DEDUP_REMOVED lines=113> */
[----:B------:R-:W-:Y:S01]  /*9820*/  ISETP.LT.OR P4, PT, R29, 0x52, !P1 ;  /* 0x000000521d00780c */ /* 0x000fe20004f81670 */
[----:B------:R-:W-:Y:S01]  /*9830*/  FMUL R161, R161, R211 ;  /* 0x000000d3a1a17220 */ /* 0x000fe20000400000 */
[----:B------:R-:W-:Y:S01]  /*9840*/  F2FP.SATFINITE.E4M3.F32.PACK_AB_MERGE_C R157, RZ, R157, RZ ;  /* 0x0000009dff9d723e */ /* 0x000fe200048070ff */
[----:B------:R-:W-:Y:S01]  /*9850*/  @!P6 STG.E.U8 desc[UR16][R12.64+0x48], R153 ;  /* 0x000048990c00e986 */ /* 0x000fe2000c101110 */
[----:B-1----:R-:W-:Y:S01]  /*9860*/  F2FP.SATFINITE.E4M3.F32.PACK_AB_MERGE_C R7, RZ, R152, RZ ;  /* 0x00000098ff07723e */ /* 0x002fe200048070ff */
[-C--:B------:R-:W-:Y:S01]  /*9870*/  FMUL R160, R160, R211.reuse ;  /* 0x000000d3a0a07220 */ /* 0x080fe20000400000 */
[----:B------:R-:W-:Y:S01]  /*9880*/  ISETP.LT.OR P6, PT, R29, 0x51, !P2 ;  /* 0x000000511d00780c */ /* 0x000fe200057c1670 */
[----:B------:R-:W-:Y:S01]  /*9890*/  FMUL R163, R163, R211 ;  /* 0x000000d3a3a37220 */ /* 0x000fe20000400000 */
[----:B------:R-:W-:Y:S01]  /*98a0*/  F2FP.SATFINITE.E4M3.F32.PACK_AB_MERGE_C R159, RZ, R159, RZ ;  /* 0x0000009fff9f723e */ /* 0x000fe200048070ff */
[----:B------:R1:W-:Y:S01]  /*98b0*/  @!P0 STG.E.U8 desc[UR16][R12.64+0x49], R7 ;  /* 0x000049070c008986 */ /* 0x0003e2000c101110 */
[C---:B------:R-:W-:Y:S01]  /*98c0*/  ISETP.LT.OR P0, PT, R29.reuse, 0x52, !P2 ;  /* 0x000000521d00780c */ /* 0x040fe20005701670 */
[-C--:B------:R-:W-:Y:S01]  /*98d0*/  FMUL R162, R162, R211.reuse ;  /* 0x000000d3a2a27220 */ /* 0x080fe20000400000 */
[----:B0-----:R-:W-:Y:S01]  /*98e0*/  F2FP.SATFINITE.E4M3.F32.PACK_AB_MERGE_C R19, RZ, R158, RZ ;  /* 0x0000009eff13723e */ /* 0x001fe200048070ff */
[----:B------:R-:W-:Y:S01]  /*98f0*/  @!P5 STG.E.U8 desc[UR16][R10.64+0x50], R155 ;  /* 0x0000509b0a00d986 */ /* 0x000fe2000c101110 */
[----:B------:R-:W-:Y:S01]  /*9900*/  ISETP.LT.OR P5, PT, R29, 0x59, !P1 ;  /* 0x000000591d00780c */ /* 0x000fe20004fa1670 */
[-C--:B------:R-:W-:Y:S01]  /*9910*/  FMUL R165, R165, R211.reuse ;  /* 0x000000d3a5a57220 */ /* 0x080fe20000400000 */
[C---:B------:R-:W-:Y:S01]  /*9920*/  ISETP.LT.OR P1, PT, R29.reuse, 0x5a, !P1 ;  /* 0x0000005a1d00780c */ /* 0x040fe20004f21670 */
[----:B------:R0:W-:Y:S01]  /*9930*/  @!P4 STG.E.U8 desc[UR16][R10.64+0x51], R9 ;  /* 0x000051090a00c986 */ /* 0x0001e2000c101110 */
[C---:B------:R-:W-:Y:S01]  /*9940*/  ISETP.LT.OR P4, PT, R29.reuse, 0x59, !P2 ;  /* 0x000000591d00780c */ /* 0x040fe20005781670 */
[-C--:B------:R-:W-:Y:S01]  /*9950*/  FMUL R164, R164, R211.reuse ;  /* 0x000000d3a4a47220 */ /* 0x080fe20000400000 */
[----:B------:R-:W-:Y:S01]  /*9960*/  ISETP.LT.OR P2, PT, R29, 0x5a, !P2 ;  /* 0x0000005a1d00780c */ /* 0x000fe20005741670 */
[----:B------:R-:W-:Y:S01]  /*9970*/  @!P6 STG.E.U8 desc[UR16][R12.64+0x50], R157 ;  /* 0x0000509d0c00e986 */ /* 0x000fe2000c101110 */
[----:B-1----:R-:W-:Y:S01]  /*9980*/  F2FP.SATFINITE.E4M3.F32.PACK_AB_MERGE_C R7, RZ, R156, RZ ;  /* 0x0000009cff07723e */ /* 0x002fe200048070ff */
[----:B------:R-:W-:Y:S01]  /*9990*/  FMUL R166, R166, R211 ;  /* 0x000000d3a6a67220 */ /* 0x000fe20000400000 */
[----:B------:R-:W-:Y:S01]  /*99a0*/  F2FP.SATFINITE.E4M3.F32.PACK_AB_MERGE_C R161, RZ, R161, RZ ;  /* 0x000000a1ffa1723e */ /* 0x000fe200048070ff */
[----:B------:R-:W-:Y:S01]  /*99b0*/  FMUL R167, R167, R211 ;  /* 0x000000d3a7a77220 */ /* 0x000fe20000400000 */
[----:B------:R-:W-:Y:S01]  /*99c0*/  F2FP.SATFINITE.E4M3.F32.PACK_AB_MERGE_C R163, RZ, R163, RZ ;  /* 0x000000a3ffa3723e */ /* 0x000fe200048070ff */
[----:B------:R1:W-:Y:S01]  /*99d0*/  @!P0 STG.E.U8 desc[UR16][R12.64+0x51], R7 ;  /* 0x000051070c008986 */ /* 0x0003e2000c101110 */
[----:B------:R-:W-:Y:S01]  /*99e0*/  ISETP.GE.AND P0, PT, R30, 0x81, PT ;  /* 0x000000811e00780c */ /* 0x000fe20003f06270 */
[-C--:B------:R-:W-:Y:S01]  /*99f0*/  FMUL R169, R169, R211.reuse ;  /* 0x000000d3a9a97220 */ /* 0x080fe20000400000 */
[----:B0-----:R-:W-:Y:S01]  /*9a00*/  F2FP.SATFINITE.E4M3.F32.PACK_AB_MERGE_C R9, RZ, R162, RZ ;  /* 0x000000a2ff09723e */ /* 0x001fe200048070ff */
[----:B------:R-:W-:Y:S01]  /*9a10*/  @!P5 STG.E.U8 desc[UR16][R10.64+0x58], R159 ;  /* 0x0000589f0a00d986 */ /* 0x000fe2000c101110 */
[C---:B------:R-:W-:Y:S01]  /*9a20*/  ISETP.LT.OR P6, PT, R29.reuse, 0x1, !P0 ;  /* 0x000000011d00780c */ /* 0x040fe200047c1670 */
[-C--:B------:R-:W-:Y:S01]  /*9a30*/  FMUL R168, R168, R211.reuse ;  /* 0x000000d3a8a87220 */ /* 0x080fe20000400000 */
[----:B------:R-:W-:Y:S01]  /*9a40*/  ISETP.LT.OR P5, PT, R29, 0x2, !P0 ;  /* 0x000000021d00780c */ /* 0x000fe200047a1670 */
[----:B------:R-:W-:Y:S01]  /*9a50*/  @!P1 STG.E.U8 desc[UR16][R10.64+0x59], R19 ;  /* 0x000059130a009986 */ /* 0x000fe2000c101110 */
[----:B------:R-:W-:Y:S01]  /*9a60*/  ISETP.GE.AND P1, PT, R30, 0x89, PT ;  /* 0x000000891e00780c */ /* 0x000fe20003f26270 */
        /* <DEDUP_REMOVED lines=13> */
[C---:B------:R-:W-:Y:S01]  /*9b40*/  ISETP.LT.OR P6, PT, R29.reuse, 0x2, !P1 ;  /* 0x000000021d00780c */ /* 0x040fe20004fc1670 */
[----:B------:R-:W-:Y:S01]  /*9b50*/  FMUL R174, R174, R211 ;  /* 0x000000d3aeae7220 */ /* 0x000fe20000400000 */
[----:B------:R-:W-:Y:S01]  /*9b60*/  F2FP.SATFINITE.E4M3.F32.PACK_AB_MERGE_C R171, RZ, R171, RZ ;  /* 0x000000abffab723e */ /* 0x000fe200048070ff */
[----:B------:R1:W-:Y:S01]  /*9b70*/  @!P5 STG.E.U8 desc[UR16][R14.64+0x1], R9 ;  /* 0x000001090e00d986 */ /* 0x0003e2000c101110 */
[----:B------:R-:W-:Y:S01]  /*9b80*/  ISETP.LT.OR P5, PT, R29, 0x9, !P0 ;  /* 0x000000091d00780c */ /* 0x000fe200047a1670 */
[----:B------:R-:W-:Y:S01]  /*9b90*/  FMUL R175, R175, R211 ;  /* 0x000000d3afaf7220 */ /* 0x000fe20000400000 */
[----:B------:R-:W-:Y:S01]  /*9ba0*/  F2FP.SATFINITE.E4M3.F32.PACK_AB_MERGE_C R173, RZ, R173, RZ ;  /* 0x000000adffad723e */ /* 0x000fe200048070ff */
[----:B------:R-:W-:Y:S01]  /*9bb0*/  @!P4 STG.E.U8 desc[UR16][R16.64], R165 ;  /* 0x000000a51000c986 */ /* 0x000fe2000c101110 */
[----:B0-----:R-:W-:Y:S01]  /*9bc0*/  F2FP.SATFINITE.E4M3.F32.PACK_AB_MERGE_C R7, RZ, R164, RZ ;  /* 0x000000a4ff07723e */ /* 0x001fe200048070ff */
[-C--:B------:R-:W-:Y:S01]  /*9bd0*/  FMUL R177, R177, R211.reuse ;  /* 0x000000d3b1b17220 */ /* 0x080fe20000400000 */
[C---:B------:R-:W-:Y:S01]  /*9be0*/  ISETP.LT.OR P4, PT, R29.reuse, 0x9, !P1 ;  /* 0x000000091d00780c */ /* 0x040fe20004f81670 */
[----:B------:R-:W-:Y:S01]  /*9bf0*/  FMUL R176, R176, R211 ;  /* 0x000000d3b0b07220 */ /* 0x000fe20000400000 */
[----:B------:R-:W-:Y:S01]  /*9c00*/  F2FP.SATFINITE.E4M3.F32.PACK_AB_MERGE_C R175, RZ, R175, RZ ;  /* 0x000000afffaf723e */ /* 0x000fe200048070ff */
[----:B------:R0:W-:Y:S01]  /*9c10*/  @!P6 STG.E.U8 desc[UR16][R16.64+0x1], R7 ;  /* 0x000001071000e986 */ /* 0x0001e2000c101110 */
[C---:B------:R-:W-:Y:S01]  /*9c20*/  ISETP.LT.OR P6, PT, R29.reuse, 0xa, !P1 ;  /* 0x0000000a1d00780c */ /* 0x040fe20004fc1670 */
[-C--:B------:R-:W-:Y:S01]  /*9c30*/  FMUL R178, R178, R211.reuse ;  /* 0x000000d3b2b27220 */ /* 0x080fe20000400000 */
[----:B-1----:R-:W-:Y:S01]  /*9c40*/  F2FP.SATFINITE.E4M3.F32.PACK_AB_MERGE_C R9, RZ, R166, RZ ;  /* 0x000000a6ff09723e */ /* 0x002fe200048070ff */
[----:B------:R-:W-:Y:S01]  /*9c50*/  @!P5 STG.E.U8 desc[UR16][R14.64+0x8], R167 ;  /* 0x000008a70e00d986 */ /* 0x000fe2000c101110 */
[----:B------:R-:W-:Y:S01]  /*9c60*/  ISETP.LT.OR P5, PT, R29, 0x11, !P0 ;  /* 0x000000111d00780c */ /* 0x000fe200047a1670 */
        /* <DEDUP_REMOVED lines=9> */
[----:B------:R-:W-:Y:S01]  /*9d00*/  ISETP.LT.OR P4, PT, R29, 0x11, !P1 ;  /* 0x000000111d00780c */ /* 0x000fe20004f81670 */
[-C--:B------:R-:W-:Y:S01]  /*9d10*/  FMUL R182, R182, R211.reuse ;  /* 0x000000d3b6b67220 */ /* 0x080fe20000400000 */
[-C--:B------:R-:W-:Y:S01]  /*9d20*/  FMUL R183, R183, R211.reuse ;  /* 0x000000d3b7b77220 */ /* 0x080fe20000400000 */
[----:B------:R0:W-:Y:S01]  /*9d30*/  @!P6 STG.E.U8 desc[UR16][R16.64+0x9], R7 ;  /* 0x000009071000e986 */ /* 0x0001e2000c101110 */
[----:B------:R-:W-:Y:S01]  /*9d40*/  ISETP.LT.OR P6, PT, R29, 0x12, !P1 ;  /* 0x000000121d00780c */ /* 0x000fe20004fc1670 */
[-C--:B------:R-:W-:Y:S01]  /*9d50*/  FMUL R185, R185, R211.reuse ;  /* 0x000000d3b9b97220 */ /* 0x080fe20000400000 */
[----:B-1----:R-:W-:Y:S01]  /*9d60*/  F2FP.SATFINITE.E4M3.F32.PACK_AB_MERGE_C R9, RZ, R170, RZ ;  /* 0x000000aaff09723e */ /* 0x002fe200048070ff */
        /* <DEDUP_REMOVED lines=12> */
[----:B------:R-:W-:Y:S01]  /*9e30*/  FMUL R189, R189, R211 ;  /* 0x000000d3bdbd7220 */ /* 0x000fe20000400000 */
[----:B------:R-:W-:Y:S01]  /*9e40*/  F2FP.SATFINITE.E4M3.F32.PACK_AB_MERGE_C R185, RZ, R185, RZ ;  /* 0x000000b9ffb9723e */ /* 0x000fe200048070ff */
[----:B------:R0:W-:Y:S01]  /*9e50*/  @!P6 STG.E.U8 desc[UR16][R16.64+0x11], R7 ;  /* 0x000011071000e986 */ /* 0x0001e2000c101110 */
[C---:B------:R-:W-:Y:S01]  /*9e60*/  ISETP.LT.OR P6, PT, R29.reuse, 0x1a, !P1 ;  /* 0x0000001a1d00780c */ /* 0x040fe20004fc1670 */
        /* <DEDUP_REMOVED lines=62> */
[-C--:B------:R-:W-:Y:S01]  /*a250*/  FMUL R206, R206, R211.reuse ;  /* 0x000000d3cece7220 */ /* 0x080fe20000400000 */
[-C--:B------:R-:W-:Y:S01]  /*a260*/  FMUL R209, R209, R211.reuse ;  /* 0x000000d3d1d17220 */ /* 0x080fe20000400000 */
[----:B0-----:R-:W-:Y:S01]  /*a270*/  F2FP.SATFINITE.E4M3.F32.PACK_AB_MERGE_C R7, RZ, R188, RZ ;  /* 0x000000bcff07723e */ /* 0x001fe200048070ff */
[----:B------:R-:W-:Y:S01]  /*a280*/  @!P4 STG.E.U8 desc[UR16][R16.64+0x30], R189 ;  /* 0x000030bd1000c986 */ /* 0x000fe2000c101110 */
[C---:B------:R-:W-:Y:S01]  /*a290*/  ISETP.LT.OR P4, PT, R29.reuse, 0x39, !P1 ;  /* 0x000000391d00780c */ /* 0x040fe20004f81670 */
[----:B------:R-:W-:Y:S01]  /*a2a0*/  FMUL R208, R208, R211 ;  /* 0x000000d3d0d07220 */ /* 0x000fe20000400000 */
[----:B------:R-:W-:Y:S01]  /*a2b0*/  F2FP.SATFINITE.E4M3.F32.PACK_AB_MERGE_C R205, RZ, R205, RZ ;  /* 0x000000cdffcd723e */ /* 0x000fe200048070ff */
[----:B------:R0:W-:Y:S01]  /*a2c0*/  @!P6 STG.E.U8 desc[UR16][R16.64+0x31], R7 ;  /* 0x000031071000e986 */ /* 0x0001e2000c101110 */
[----:B------:R-:W-:-:S02]  /*a2d0*/  ISETP.LT.OR P6, PT, R29, 0x3a, !P1 ;  /* 0x0000003a1d00780c */ /* 0x000fc40004fc1670 */
[----:B-1----:R-:W-:Y:S01]  /*a2e0*/  F2FP.SATFINITE.E4M3.F32.PACK_AB_MERGE_C R9, RZ, R190, RZ ;  /* 0x000000beff09723e */ /* 0x002fe200048070ff */
[----:B------:R-:W-:Y:S01]  /*a2f0*/  @!P5 STG.E.U8 desc[UR16][R14.64+0x38], R191 ;  /* 0x000038bf0e00d986 */ /* 0x000fe2000c101110 */
[C---:B------:R-:W-:Y:S02]  /*a300*/  ISETP.LT.OR P5, PT, R29.reuse, 0x41, !P0 ;  /* 0x000000411d00780c */ /* 0x040fe400047a1670 */
[----:B------:R-:W-:Y:S01]  /*a310*/  F2FP.SATFINITE.E4M3.F32.PACK_AB_MERGE_C R207, RZ, R207, RZ ;  /* 0x000000cfffcf723e */ /* 0x000fe200048070ff */
[----:B------:R1:W-:Y:S01]  /*a320*/  @!P2 STG.E.U8 desc[UR16][R14.64+0x39], R9 ;  /* 0x000039090e00a986 */ /* 0x0003e2000c101110 */
[----:B------:R-:W-:Y:S02]  /*a330*/  ISETP.LT.OR P2, PT, R29, 0x42, !P0 ;  /* 0x000000421d00780c */ /* 0x000fe40004741670 */
[----:B------:R-:W-:Y:S01]  /*a340*/  F2FP.SATFINITE.E4M3.F32.PACK_AB_MERGE_C R209, RZ, R209, RZ ;  /* 0x000000d1ffd1723e */ /* 0x000fe200048070ff */
[----:B------:R-:W-:Y:S01]  /*a350*/  @!P4 STG.E.U8 desc[UR16][R16.64+0x38], R193 ;  /* 0x000038c11000c986 */ /* 0x000fe2000c101110 */
[----:B0-----:R-:W-:-:S02]  /*a360*/  F2FP.SATFINITE.E4M3.F32.PACK_AB_MERGE_C R7, RZ, R192, RZ ;  /* 0x000000c0ff07723e */ /* 0x001fc400048070ff */
[C---:B------:R-:W-:Y:S02]  /*a370*/  ISETP.LT.OR P4, PT, R29.reuse, 0x41, !P1 ;  /* 0x000000411d00780c */ /* 0x040fe40004f81670 */
[----:B------:R-:W-:Y:S01]  /*a380*/  F2FP.SATFINITE.E4M3.F32.PACK_AB_MERGE_C R11, RZ, R208, RZ ;  /* 0x000000d0ff0b723e */ /* 0x000fe200048070ff */
[----:B------:R0:W-:Y:S01]  /*a390*/  @!P6 STG.E.U8 desc[UR16][R16.64+0x39], R7 ;  /* 0x000039071000e986 */ /* 0x0001e2000c101110 */
[C---:B------:R-:W-:Y:S02]  /*a3a0*/  ISETP.LT.OR P6, PT, R29.reuse, 0x42, !P1 ;  /* 0x000000421d00780c */ /* 0x040fe40004fc1670 */
[----:B-1----:R-:W-:Y:S01]  /*a3b0*/  F2FP.SATFINITE.E4M3.F32.PACK_AB_MERGE_C R9, RZ, R194, RZ ;  /* 0x000000c2ff09723e */ /* 0x002fe200048070ff */
[----:B------:R-:W-:Y:S01]  /*a3c0*/  @!P5 STG.E.U8 desc[UR16][R14.64+0x40], R195 ;  /* 0x000040c30e00d986 */ /* 0x000fe2000c101110 */
[----:B------:R-:W-:-:S03]  /*a3d0*/  ISETP.LT.OR P5, PT, R29, 0x49, !P0 ;  /* 0x000000491d00780c */ /* 0x000fc600047a1670 */
[----:B------:R1:W-:Y:S01]  /*a3e0*/  @!P2 STG.E.U8 desc[UR16][R14.64+0x41], R9 ;  /* 0x000041090e00a986 */ /* 0x0003e2000c101110 */
[C---:B------:R-:W-:Y:S02]  /*a3f0*/  ISETP.LT.OR P2, PT, R29.reuse, 0x4a, !P0 ;  /* 0x0000004a1d00780c */ /* 0x040fe40004741670 */
[----:B0-----:R-:W-:Y:S01]  /*a400*/  F2FP.SATFINITE.E4M3.F32.PACK_AB_MERGE_C R7, RZ, R196, RZ ;  /* 0x000000c4ff07723e */ /* 0x001fe200048070ff */
[----:B------:R-:W-:Y:S01]  /*a410*/  @!P4 STG.E.U8 desc[UR16][R16.64+0x40], R197 ;  /* 0x000040c51000c986 */ /* 0x000fe2000c101110 */
[----:B------:R-:W-:-:S03]  /*a420*/  ISETP.LT.OR P4, PT, R29, 0x49, !P1 ;  /* 0x000000491d00780c */ /* 0x000fc60004f81670 */
        /* <DEDUP_REMOVED lines=14> */
[C---:B------:R-:W-:Y:S02]  /*a510*/  ISETP.LT.OR P5, PT, R29.reuse, 0x59, !P1 ;  /* 0x000000591d00780c */ /* 0x040fe40004fa1670 */
[C---:B------:R-:W-:Y:S01]  /*a520*/  ISETP.LT.OR P1, PT, R29.reuse, 0x5a, !P1 ;  /* 0x0000005a1d00780c */ /* 0x040fe20004f21670 */
[----:B------:R1:W-:Y:S01]  /*a530*/  @!P2 STG.E.U8 desc[UR16][R14.64+0x51], R9 ;  /* 0x000051090e00a986 */ /* 0x0003e2000c101110 */
[C---:B------:R-:W-:Y:S02]  /*a540*/  ISETP.LT.OR P2, PT, R29.reuse, 0x59, !P0 ;  /* 0x000000591d00780c */ /* 0x040fe40004741670 */
[----:B------:R-:W-:Y:S01]  /*a550*/  ISETP.LT.OR P0, PT, R29, 0x5a, !P0 ;  /* 0x0000005a1d00780c */ /* 0x000fe20004701670 */
[----:B------:R2:W-:Y:S01]  /*a560*/  @!P4 STG.E.U8 desc[UR16][R16.64+0x50], R205 ;  /* 0x000050cd1000c986 */ /* 0x0005e2000c101110 */
[----:B0-----:R-:W-:-:S05]  /*a570*/  F2FP.SATFINITE.E4M3.F32.PACK_AB_MERGE_C R7, RZ, R204, RZ ;  /* 0x000000ccff07723e */ /* 0x001fca00048070ff */
[----:B------:R2:W-:Y:S01]  /*a580*/  @!P6 STG.E.U8 desc[UR16][R16.64+0x51], R7 ;  /* 0x000051071000e986 */ /* 0x0005e2000c101110 */
[----:B-1----:R-:W-:-:S03]  /*a590*/  F2FP.SATFINITE.E4M3.F32.PACK_AB_MERGE_C R9, RZ, R206, RZ ;  /* 0x000000ceff09723e */ /* 0x002fc600048070ff */
[----:B------:R2:W-:Y:S04]  /*a5a0*/  @!P2 STG.E.U8 desc[UR16][R14.64+0x58], R207 ;  /* 0x000058cf0e00a986 */ /* 0x0005e8000c101110 */
[----:B------:R2:W-:Y:S04]  /*a5b0*/  @!P0 STG.E.U8 desc[UR16][R14.64+0x59], R9 ;  /* 0x000059090e008986 */ /* 0x0005e8000c101110 */
[----:B------:R2:W-:Y:S04]  /*a5c0*/  @!P5 STG.E.U8 desc[UR16][R16.64+0x58], R209 ;  /* 0x000058d11000d986 */ /* 0x0005e8000c101110 */
[----:B------:R2:W-:Y:S02]  /*a5d0*/  @!P1 STG.E.U8 desc[UR16][R16.64+0x59], R11 ;  /* 0x0000590b10009986 */ /* 0x0005e4000c101110 */
.L_x_232:
[----:B------:R-:W-:Y:S05]  /*a5e0*/  BSYNC B0 ;  /* 0x0000000000007941 */ /* 0x000fea0003800000 */
.L_x_38:
[----:B------:R-:W-:Y:S01]  /*a5f0*/  ULDC UR6, c[0x0][0xc] ;  /* 0x0000030000067ab9 */ /* 0x000fe20000000800 */
[----:B------:R-:W-:Y:S01]  /*a600*/  ULDC UR7, c[0x0][0x10] ;  /* 0x0000040000077ab9 */ /* 0x000fe20000000800 */
[----:B0-2--5:R-:W0:Y:S01]  /*a610*/  LDC R7, c[0x0][0x14] ;  /* 0x00000500ff077b82 */ /* 0x025e220000000800 */
[----:B------:R-:W-:Y:S01]  /*a620*/  UIMAD.WIDE.U32 UR6, UR6, UR7, URZ ;  /* 0x00000007060672a5 */ /* 0x000fe2000f8e003f */
[----:B------:R-:W-:Y:S01]  /*a630*/  PRMT R9, RZ, 0x7610, R9 ;  /* 0x00007610ff097816 */ /* 0x000fe20000000009 */
[----:B------:R-:W-:-:S04]  /*a640*/  IMAD.MOV.U32 R8, RZ, RZ, -0x1 ;  /* 0xffffffffff087424 */ /* 0x000fc800078e00ff */
[----:B0-----:R-:W-:-:S04]  /*a650*/  IMAD.WIDE.U32 R2, R7, UR6, R2 ;  /* 0x0000000607027c25 */ /* 0x001fc8000f8e0002 */
[----:B------:R-:W-:Y:S01]  /*a660*/  IMAD R7, R7, UR7, RZ ;  /* 0x0000000707077c24 */ /* 0x000fe2000f8e02ff */
[----:B------:R-:W-:Y:S02]  /*a670*/  ULDC.64 UR6, c[0x0][0x650] ;  /* 0x0001940000067ab9 */ /* 0x000fe40000000a00 */
[----:B------:R-:W-:Y:S01]  /*a680*/  ISETP.GE.U32.AND P0, PT, R2, UR6, PT ;  /* 0x0000000602007c0c */ /* 0x000fe2000bf06070 */
[----:B------:R-:W-:Y:S02]  /*a690*/  IMAD.IADD R3, R3, 0x1, R7 ;  /* 0x0000000103037824 */ /* 0x000fe400078e0207 */
[----:B------:R-:W-:-:S03]  /*a6a0*/  IMAD.MOV.U32 R7, RZ, RZ, -0x1 ;  /* 0xffffffffff077424 */ /* 0x000fc600078e00ff */
[----:B------:R-:W-:-:S13]  /*a6b0*/  ISETP.GE.U32.AND.EX P0, PT, R3, UR7, PT, P0 ;  /* 0x0000000703007c0c */ /* 0x000fda000bf06100 */
[----:B------:R-:W-:Y:S05]  /*a6c0*/  @P0 BRA `(.L_x_233) ;  /* 0x0000000400600947 */ /* 0x000fea0003800000 */
[----:B------:R-:W0:Y:S01]  /*a6d0*/  S2R R20, SR_CTAID.X ;  /* 0x0000000000147919 */ /* 0x000e220000002500 */
[----:B-1----:R-:W1:Y:S01]  /*a6e0*/  LDC.64 R14, c[0x0][0x628] ;  /* 0x00018a00ff0e7b82 */ /* 0x002e620000000a00 */
[----:B------:R-:W-:Y:S01]  /*a6f0*/  ULDC UR6, c[0x0][0x150] ;  /* 0x0000540000067ab9 */ /* 0x000fe20000000800 */
[----:B------:R-:W-:Y:S01]  /*a700*/  IMAD.MOV.U32 R12, RZ, RZ, R2 ;  /* 0x000000ffff0c7224 */ /* 0x000fe200078e0002 */
[----:B------:R-:W2:Y:S01]  /*a710*/  S2R R22, SR_CTAID.Y ;  /* 0x0000000000167919 */ /* 0x000ea20000002600 */
[----:B------:R-:W-:-:S04]  /*a720*/  IMAD.MOV.U32 R13, RZ, RZ, R3 ;  /* 0x000000ffff0d7224 */ /* 0x000fc800078e0003 */
[----:B------:R-:W2:Y:S08]  /*a730*/  LDC R23, c[0x0][0x144] ;  /* 0x00005100ff177b82 */ /* 0x000eb00000000800 */
[----:B------:R-:W2:Y:S08]  /*a740*/  LDC R16, c[0x0][0x630] ;  /* 0x00018c00ff107b82 */ /* 0x000eb00000000800 */
[----:B------:R-:W2:Y:S01]  /*a750*/  LDC.64 R18, c[0x0][0x620] ;  /* 0x00018800ff127b82 */ /* 0x000ea20000000a00 */
[----:B-1----:R-:W-:-:S04]  /*a760*/  ISETP.NE.U32.AND P0, PT, R14, RZ, PT ;  /* 0x000000ff0e00720c */ /* 0x002fc80003f05070 */
[----:B------:R-:W-:Y:S02]  /*a770*/  ISETP.NE.AND.EX P0, PT, R15, RZ, PT, P0 ;  /* 0x000000ff0f00720c */ /* 0x000fe40003f05300 */
[----:B0-----:R-:W-:-:S05]  /*a780*/  I2FP.F32.U32 R7, R20 ;  /* 0x0000001400077245 */ /* 0x001fca0000201000 */
[----:B------:R-:W-:-:S04]  /*a790*/  FMUL R7, R7, UR6 ;  /* 0x0000000607077c20 */ /* 0x000fc80008400000 */
[----:B------:R0:W1:Y:S02]  /*a7a0*/  F2I.U32.TRUNC.NTZ R21, R7 ;  /* 0x0000000700157305 */ /* 0x000064000020f000 */
[----:B------:R-:W-:Y:S05]  /*a7b0*/  @!P0 BRA `(.L_x_234) ;  /* 0x0000000000288947 */ /* 0x000fea0003800000 */
[----:B0-----:R-:W0:Y:S02]  /*a7c0*/  LDC R7, c[0x0][0x634] ;  /* 0x00018d00ff077b82 */ /* 0x001e240000000800 */
        /* <DEDUP_REMOVED lines=9> */
.L_x_234:
[-CC-:B--2---:R-:W-:Y:S01]  /*a860*/  SHF.R.U64 R17, R12, R16.reuse, R13.reuse ;  /* 0x000000100c117219 */ /* 0x184fe2000000120d */
[----:B------:R-:W2:Y:S01]  /*a870*/  LDC.64 R28, c[0x0][0x640] ;  /* 0x00019000ff1c7b82 */ /* 0x000ea20000000a00 */
[----:B0-----:R-:W-:Y:S01]  /*a880*/  SHF.R.U32.HI R7, RZ, R16, R13 ;  /* 0x00000010ff077219 */ /* 0x001fe2000001160d */
[----:B-1----:R-:W-:Y:S01]  /*a890*/  IMAD.MOV R21, RZ, RZ, -R21 ;  /* 0x000000ffff157224 */ /* 0x002fe200078e0a15 */
[----:B------:R-:W-:Y:S01]  /*a8a0*/  IADD3 R11, P0, RZ, -R17, RZ ;  /* 0x80000011ff0b7210 */ /* 0x000fe20007f1e0ff */
[----:B------:R-:W-:Y:S02]  /*a8b0*/  ULDC UR6, c[0x0][0x154] ;  /* 0x0000550000067ab9 */ /* 0x000fe40000000800 */
[----:B------:R-:W-:Y:S02]  /*a8c0*/  IMAD R23, R23, R21, R20 ;  /* 0x0000001517177224 */ /* 0x000fe400078e0214 */
[----:B------:R-:W0:Y:S01]  /*a8d0*/  LDC R12, c[0x0][0x618] ;  /* 0x00018600ff0c7b82 */ /* 0x000e220000000800 */
[----:B------:R-:W-:-:S02]  /*a8e0*/  IMAD.X R7, RZ, RZ, ~R7, P0 ;  /* 0x000000ffff077224 */ /* 0x000fc400000e0e07 */
[----:B------:R-:W-:-:S04]  /*a8f0*/  IMAD.WIDE.U32 R8, R11, R18, R2 ;  /* 0x000000120b087225 */ /* 0x000fc800078e0002 */
[----:B------:R-:W-:Y:S01]  /*a900*/  IMAD R10, R7, R18, RZ ;  /* 0x00000012070a7224 */ /* 0x000fe200078e02ff */
[----:B------:R-:W1:Y:S03]  /*a910*/  LDC R24, c[0x0][0x608] ;  /* 0x00018200ff187b82 */ /* 0x000e660000000800 */
[----:B------:R-:W-:Y:S02]  /*a920*/  IMAD R7, R11, R19, R10 ;  /* 0x000000130b077224 */ /* 0x000fe400078e020a */
[----:B------:R-:W-:Y:S02]  /*a930*/  IMAD.MOV.U32 R11, RZ, RZ, 0x1 ;  /* 0x00000001ff0b7424 */ /* 0x000fe400078e00ff */
[----:B------:R-:W-:Y:S01]  /*a940*/  IMAD.IADD R7, R9, 0x1, R7 ;  /* 0x0000000109077824 */ /* 0x000fe200078e0207 */
[----:B---34-:R-:W3:Y:S01]  /*a950*/  LDC R26, c[0x0][0x658] ;  /* 0x00019600ff1a7b82 */ /* 0x018ee20000000800 */
[----:B------:R-:W-:-:S02]  /*a960*/  I2FP.F32.U32 R9, R22 ;  /* 0x0000001600097245 */ /* 0x000fc40000201000 */
[----:B--2---:R-:W-:-:S03]  /*a970*/  ISETP.NE.U32.AND P0, PT, R28, RZ, PT ;  /* 0x000000ff1c00720c */ /* 0x004fc60003f05070 */
[----:B------:R-:W-:Y:S01]  /*a980*/  FMUL R10, R9, UR6 ;  /* 0x00000006090a7c20 */ /* 0x000fe20008400000 */
[----:B------:R-:W-:Y:S01]  /*a990*/  ISETP.NE.AND.EX P0, PT, R29, RZ, PT, P0 ;  /* 0x000000ff1d00720c */ /* 0x000fe20003f05300 */
[----:B------:R-:W2:Y:S01]  /*a9a0*/  LDC R21, c[0x0][0x148] ;  /* 0x00005200ff157b82 */ /* 0x000ea20000000800 */
[-CC-:B0-----:R-:W-:Y:S01]  /*a9b0*/  SHF.R.U64 R16, R8, R12.reuse, R7.reuse ;  /* 0x0000000c08107219 */ /* 0x181fe20000001207 */
[----:B------:R0:W4:Y:S01]  /*a9c0*/  F2I.U32.TRUNC.NTZ R18, R10 ;  /* 0x0000000a00127305 */ /* 0x000122000020f000 */
[----:B------:R-:W-:Y:S01]  /*a9d0*/  SHF.R.U32.HI R7, RZ, R12, R7 ;  /* 0x0000000cff077219 */ /* 0x000fe20000011607 */
[----:B------:R-:W-:-:S04]  /*a9e0*/  IMAD.MOV.U32 R9, RZ, RZ, -0x1 ;  /* 0xffffffffff097424 */ /* 0x000fc800078e00ff */
[----:B------:R-:W0:Y:S01]  /*a9f0*/  LDC R20, c[0x0][0x600] ;  /* 0x00018000ff147b82 */ /* 0x000e220000000800 */
[-CC-:B-1----:R-:W-:Y:S02]  /*aa00*/  SHF.R.U64 R14, R16, R24.reuse, R7.reuse ;  /* 0x00000018100e7219 */ /* 0x182fe40000001207 */
[----:B------:R-:W-:-:S05]  /*aa10*/  SHF.R.U32.HI R7, RZ, R24, R7 ;  /* 0x00000018ff077219 */ /* 0x000fca0000011607 */
[----:B------:R-:W1:Y:S01]  /*aa20*/  LDC R27, c[0x0][0x648] ;  /* 0x00019200ff1b7b82 */ /* 0x000e620000000800 */
[-C--:B---3--:R-:W-:Y:S02]  /*aa30*/  SHF.L.U32 R8, R9, R26.reuse, RZ ;  /* 0x0000001a09087219 */ /* 0x088fe400000006ff */
[-CC-:B------:R-:W-:Y:S02]  /*aa40*/  SHF.R.U64 R19, R14, R26.reuse, R7.reuse ;  /* 0x0000001a0e137219 */ /* 0x180fe40000001207 */
[----:B------:R-:W-:Y:S02]  /*aa50*/  SHF.R.U32.HI R9, RZ, R26, R7 ;  /* 0x0000001aff097219 */ /* 0x000fe40000011607 */
[----:B------:R-:W-:Y:S01]  /*aa60*/  LOP3.LUT R25, RZ, R8, RZ, 0x33, !PT ;  /* 0x00000008ff197212 */ /* 0x000fe200078e33ff */
[----:B------:R-:W3:Y:S01]  /*aa70*/  LDC R30, c[0x0][0x638] ;  /* 0x00018e00ff1e7b82 */ /* 0x000ee20000000800 */
[----:B------:R-:W-:Y:S01]  /*aa80*/  SHF.L.U32 R26, R11, R26, RZ ;  /* 0x0000001a0b1a7219 */ /* 0x000fe200000006ff */
[----:B------:R-:W-:-:S06]  /*aa90*/  IMAD.MOV.U32 R8, RZ, RZ, R19 ;  /* 0x000000ffff087224 */ /* 0x000fcc00078e0013 */
[----:B------:R-:W0:Y:S01]  /*aaa0*/  LDC R31, c[0x0][0x610] ;  /* 0x00018400ff1f7b82 */ /* 0x000e220000000800 */
[----:B----4-:R-:W-:Y:S05]  /*aab0*/  @!P0 BRA `(.L_x_235) ;  /* 0x0000000000288947 */ /* 0x010fea0003800000 */
[----:B------:R-:W4:Y:S02]  /*aac0*/  LDC R8, c[0x0][0x64c] ;  /* 0x00019300ff087b82 */ /* 0x000f240000000800 */
[----:B----4-:R-:W-:-:S05]  /*aad0*/  IADD3 R7, P0, R19, R8, RZ ;  /* 0x0000000813077210 */ /* 0x010fca0007f1e0ff */
[----:B------:R-:W-:-:S04]  /*aae0*/  IMAD.X R15, RZ, RZ, R9, P0 ;  /* 0x000000ffff0f7224 */ /* 0x000fc800000e0609 */
[----:B------:R-:W-:-:S04]  /*aaf0*/  IMAD.WIDE.U32 R8, R15, R28, RZ ;  /* 0x0000001c0f087225 */ /* 0x000fc800078e00ff */
[----:B0-----:R-:W-:-:S04]  /*ab00*/  IMAD.WIDE.U32 R10, P0, R7, R29, R8 ;  /* 0x0000001d070a7225 */ /* 0x001fc80007800008 */
[----:B------:R-:W-:-:S04]  /*ab10*/  IMAD.WIDE.U32 R8, R7, R28, RZ ;  /* 0x0000001c07087225 */ /* 0x000fc800078e00ff */
[----:B------:R-:W-:Y:S01]  /*ab20*/  IMAD.X R13, RZ, RZ, RZ, P0 ;  /* 0x000000ffff0d7224 */ /* 0x000fe200000e06ff */
[----:B------:R-:W-:Y:S01]  /*ab30*/  IADD3 RZ, P0, R9, R10, RZ ;  /* 0x0000000a09ff7210 */ /* 0x000fe20007f1e0ff */
[----:B------:R-:W-:-:S04]  /*ab40*/  IMAD.MOV.U32 R12, RZ, RZ, R11 ;  /* 0x000000ffff0c7224 */ /* 0x000fc800078e000b */
[----:B------:R-:W-:-:S08]  /*ab50*/  IMAD.WIDE.U32.X R8, R15, R29, R12, P0 ;  /* 0x0000001d0f087225 */ /* 0x000fd000000e040c */
.L_x_235:
[----:B-1----:R-:W-:Y:S01]  /*ab60*/  SHF.R.U64 R7, R8, R27, R9 ;  /* 0x0000001b08077219 */ /* 0x002fe20000001209 */
[----:B0-----:R-:W-:Y:S01]  /*ab70*/  VIADD R9, R20, 0xffffffff ;  /* 0xffffffff14097836 */ /* 0x001fe20000000000 */
[----:B------:R-:W-:Y:S01]  /*ab80*/  LOP3.LUT R28, R14, R25, RZ, 0xc0, !PT ;  /* 0x000000190e1c7212 */ /* 0x000fe200078ec0ff */
[----:B------:R-:W-:Y:S02]  /*ab90*/  IMAD.MOV R18, RZ, RZ, -R18 ;  /* 0x000000ffff127224 */ /* 0x000fe400078e0a12 */
[----:B------:R-:W-:Y:S01]  /*aba0*/  IMAD.MOV R8, RZ, RZ, -R7 ;  /* 0x000000ffff087224 */ /* 0x000fe200078e0a07 */
[----:B------:R-:W-:Y:S01]  /*abb0*/  LOP3.LUT R16, R16, R9, RZ, 0xc0, !PT ;  /* 0x0000000910107212 */ /* 0x000fe200078ec0ff */
[----:B------:R-:W-:Y:S02]  /*abc0*/  IMAD R28, R26, R7, R28 ;  /* 0x000000071a1c7224 */ /* 0x000fe400078e021c */
[----:B--2---:R-:W-:Y:S02]  /*abd0*/  @P3 IMAD R23, R21, R18, R22 ;  /* 0x0000001215173224 */ /* 0x004fe400078e0216 */
[----:B---3--:R-:W-:-:S02]  /*abe0*/  IMAD R7, R8, R30, R19 ;  /* 0x0000001e08077224 */ /* 0x008fc400078e0213 */
[----:B------:R-:W-:Y:S02]  /*abf0*/  IMAD R28, R28, R31, R23 ;  /* 0x0000001f1c1c7224 */ /* 0x000fe400078e0217 */
[----:B------:R-:W-:Y:S02]  /*ac00*/  IMAD R7, R7, R20, R16 ;  /* 0x0000001407077224 */ /* 0x000fe400078e0210 */
[----:B------:R-:W-:-:S03]  /*ac10*/  IMAD.MOV.U32 R9, RZ, RZ, 0x1 ;  /* 0x00000001ff097424 */ /* 0x000fc600078e00ff */
[----:B------:R-:W-:Y:S02]  /*ac20*/  SEL R8, R7, R28, !P3 ;  /* 0x0000001c07087207 */ /* 0x000fe40005800000 */
[----:B------:R-:W-:Y:S01]  /*ac30*/  SEL R28, R28, R7, !P3 ;  /* 0x000000071c1c7207 */ /* 0x000fe20005800000 */
[----:B------:R-:W-:-:S07]  /*ac40*/  IMAD.MOV.U32 R7, RZ, RZ, R17 ;  /* 0x000000ffff077224 */ /* 0x000fce00078e0011 */
.L_x_233:
[----:B------:R-:W-:Y:S01]  /*ac50*/  LOP3.LUT P0, RZ, R9, 0xff, RZ, 0xc0, !PT ;  /* 0x000000ff09ff7812 */ /* 0x000fe2000780c0ff */
[----:B------:R-:W-:-:S12]  /*ac60*/  IMAD.MOV.U32 R9, RZ, RZ, R28 ;  /* 0x000000ffff097224 */ /* 0x000fd800078e001c */
[----:B------:R-:W-:Y:S05]  /*ac70*/  @P0 BRA `(.L_x_236) ;  /* 0xffffff6400900947 */ /* 0x000fea000383ffff */
[----:B------:R-:W-:Y:S05]  /*ac80*/  EXIT ;  /* 0x000000000000794d */ /* 0x000fea0003800000 */
.L_x_8:
[----:B0-----:R-:W-:Y:S01]  /*ac90*/  ULDC.64 UR4, c[0x0][0x650] ;  /* 0x0001940000047ab9 */ /* 0x001fe20000000a00 */
        /* <DEDUP_REMOVED lines=25> */
.L_x_238:
[----:B------:R-:W0:Y:S01]  /*ae30*/  LDC.64 R28, c[0x0][0x640] ;  /* 0x00019000ff1c7b82 */ /* 0x000e220000000a00 */
[-CC-:B------:R-:W-:Y:S01]  /*ae40*/  SHF.R.U64 R21, R16, R6.reuse, R17.reuse ;  /* 0x0000000610157219 */ /* 0x180fe20000001211 */
[----:B------:R-:W-:Y:S01]  /*ae50*/  IMAD.MOV.U32 R31, RZ, RZ, 0x1 ;  /* 0x00000001ff1f7424 */ /* 0x000fe200078e00ff */
[----:B------:R-:W-:Y:S02]  /*ae60*/  SHF.R.U32.HI R5, RZ, R6, R17 ;  /* 0x00000006ff057219 */ /* 0x000fe40000011611 */
[----:B------:R-:W-:-:S03]  /*ae70*/  IADD3 R15, P0, RZ, -R21, RZ ;  /* 0x80000015ff0f7210 */ /* 0x000fc60007f1e0ff */
[----:B------:R-:W1:Y:S02]  /*ae80*/  LDC R14, c[0x0][0x618] ;  /* 0x00018600ff0e7b82 */ /* 0x000e640000000800 */
[----:B------:R-:W-:Y:S02]  /*ae90*/  IMAD.X R5, RZ, RZ, ~R5, P0 ;  /* 0x000000ffff057224 */ /* 0x000fe400000e0e05 */
[----:B------:R-:W-:-:S04]  /*aea0*/  IMAD.WIDE.U32 R8, R15, R22, R2 ;  /* 0x000000160f087225 */ /* 0x000fc800078e0002 */
[----:B------:R-:W2:Y:S01]  /*aeb0*/  LDC R16, c[0x0][0x608] ;  /* 0x00018200ff107b82 */ /* 0x000ea20000000800 */
[----:B------:R-:W-:-:S04]  /*aec0*/  IMAD R6, R5, R22, RZ ;  /* 0x0000001605067224 */ /* 0x000fc800078e02ff */
[----:B------:R-:W-:-:S03]  /*aed0*/  IMAD R5, R15, R23, R6 ;  /* 0x000000170f057224 */ /* 0x000fc600078e0206 */
[----:B------:R-:W3:Y:S01]  /*aee0*/  LDC R26, c[0x0][0x658] ;  /* 0x00019600ff1a7b82 */ /* 0x000ee20000000800 */
[----:B------:R-:W-:Y:S01]  /*aef0*/  IMAD.IADD R5, R9, 0x1, R5 ;  /* 0x0000000109057824 */ /* 0x000fe200078e0205 */
[----:B0-----:R-:W-:Y:S01]  /*af00*/  ISETP.NE.U32.AND P0, PT, R28, RZ, PT ;  /* 0x000000ff1c00720c */ /* 0x001fe20003f05070 */
[----:B------:R-:W-:-:S03]  /*af10*/  IMAD.MOV.U32 R9, RZ, RZ, -0x1 ;  /* 0xffffffffff097424 */ /* 0x000fc600078e00ff */
[----:B------:R-:W-:Y:S02]  /*af20*/  ISETP.NE.AND.EX P0, PT, R29, RZ, PT, P0 ;  /* 0x000000ff1d00720c */ /* 0x000fe40003f05300 */
[----:B------:R-:W0:Y:S01]  /*af30*/  LDC R24, c[0x0][0x600] ;  /* 0x00018000ff187b82 */ /* 0x000e220000000800 */
[-CC-:B-1----:R-:W-:Y:S02]  /*af40*/  SHF.R.U64 R18, R8, R14.reuse, R5.reuse ;  /* 0x0000000e08127219 */ /* 0x182fe40000001205 */
[----:B------:R-:W-:-:S05]  /*af50*/  SHF.R.U32.HI R5, RZ, R14, R5 ;  /* 0x0000000eff057219 */ /* 0x000fca0000011605 */
        /* <DEDUP_REMOVED lines=21> */
.L_x_239:
[----:B-1----:R-:W-:Y:S01]  /*b0b0*/  SHF.R.U64 R6, R8, R25, R9 ;  /* 0x0000001908067219 */ /* 0x002fe20000001209 */
[----:B0-----:R-:W-:Y:S01]  /*b0c0*/  VIADD R11, R24, 0xffffffff ;  /* 0xffffffff180b7836 */ /* 0x001fe20000000000 */
[----:B------:R-:W-:Y:S01]  /*b0d0*/  SHF.L.U32 R9, R31, R26, RZ ;  /* 0x0000001a1f097219 */ /* 0x000fe200000006ff */
[----:B------:R-:W-:Y:S01]  /*b0e0*/  @P3 IMAD R12, R13, R20, R10 ;  /* 0x000000140d0c3224 */ /* 0x000fe200078e020a */
[----:B------:R-:W-:Y:S01]  /*b0f0*/  LOP3.LUT R5, R22, R33, RZ, 0xc0, !PT ;  /* 0x0000002116057212 */ /* 0x000fe200078ec0ff */
[----:B------:R-:W-:Y:S01]  /*b100*/  IMAD.MOV R8, RZ, RZ, -R6 ;  /* 0x000000ffff087224 */ /* 0x000fe200078e0a06 */
[----:B------:R-:W-:Y:S01]  /*b110*/  LOP3.LUT R18, R18, R11, RZ, 0xc0, !PT ;  /* 0x0000000b12127212 */ /* 0x000fe200078ec0ff */
[----:B------:R-:W-:Y:S02]  /*b120*/  IMAD.MOV.U32 R16, RZ, RZ, R21 ;  /* 0x000000ffff107224 */ /* 0x000fe400078e0015 */
[----:B------:R-:W-:Y:S02]  /*b130*/  IMAD R9, R9, R6, R5 ;  /* 0x0000000609097224 */ /* 0x000fe400078e0205 */
[----:B--2---:R-:W-:-:S02]  /*b140*/  IMAD R5, R8, R27, R23 ;  /* 0x0000001b08057224 */ /* 0x004fc400078e0217 */
[----:B---3--:R-:W-:Y:S02]  /*b150*/  IMAD R6, R9, R30, R12 ;  /* 0x0000001e09067224 */ /* 0x008fe400078e020c */
[----:B------:R-:W-:Y:S02]  /*b160*/  IMAD.MOV.U32 R8, RZ, RZ, 0x1 ;  /* 0x00000001ff087424 */ /* 0x000fe400078e00ff */
[----:B------:R-:W-:-:S03]  /*b170*/  IMAD R9, R5, R24, R18 ;  /* 0x0000001805097224 */ /* 0x000fc600078e0212 */
[----:B------:R-:W-:Y:S02]  /*b180*/  PRMT R5, R8, 0x7610, R5 ;  /* 0x0000761008057816 */ /* 0x000fe40000000005 */
[----:B------:R-:W-:Y:S02]  /*b190*/  SEL R8, R9, R6, !P3 ;  /* 0x0000000609087207 */ /* 0x000fe40005800000 */
[----:B------:R-:W-:-:S07]  /*b1a0*/  SEL R6, R6, R9, !P3 ;  /* 0x0000000906067207 */ /* 0x000fce0005800000 */
.L_x_237:
[----:B------:R-:W-:-:S08]  /*b1b0*/  NOP ;  /* 0x0000000000007918 */ /* 0x000fd00000000000 */
[----:B------:R-:W0:-:S00]  /*b1c0*/  USETMAXREG.DEALLOC.CTAPOOL 0x28 ;  /* 0x00000028000079c8 */ /* 0x000e0000080e0500 */
[----:B0-----:R-:W-:-:S13]  /*b1d0*/  ISETP.NE.AND P0, PT, R7, RZ, PT ;  /* 0x000000ff0700720c */ /* 0x001fda0003f05270 */
[----:B------:R-:W-:Y:S05]  /*b1e0*/  @P0 EXIT ;  /* 0x000000000000094d */ /* 0x000fea0003800000 */
[----:B------:R-:W-:Y:S01]  /*b1f0*/  LOP3.LUT P0, RZ, R5, 0xff, RZ, 0xc0, !PT ;  /* 0x000000ff05ff7812 */ /* 0x000fe2000780c0ff */
[----:B------:R-:W-:Y:S02]  /*b200*/  IMAD.MOV.U32 R5, RZ, RZ, 0x1 ;  /* 0x00000001ff057424 */ /* 0x000fe400078e00ff */
[----:B------:R-:W-:-:S10]  /*b210*/  IMAD.MOV.U32 R17, RZ, RZ, RZ ;  /* 0x000000ffff117224 */ /* 0x000fd400078e00ff */
[----:B------:R-:W-:Y:S05]  /*b220*/  @!P0 BRA `(.L_x_240) ;  /* 0x0000000c00308947 */ /* 0x000fea0003800000 */
[----:B------:R-:W0:Y:S01]  /*b230*/  LDC R5, c[0x0][0x28c] ;  /* 0x0000a300ff057b82 */ /* 0x000e220000000800 */
[----:B------:R-:W1:Y:S01]  /*b240*/  S2R R11, SR_CgaCtaId ;  /* 0x00000000000b7919 */ /* 0x000e620000008800 */
[----:B------:R-:W-:Y:S01]  /*b250*/  ULDC UR5, c[0x0][0x600] ;  /* 0x0001800000057ab9 */ /* 0x000fe20000000800 */
[----:B------:R-:W-:Y:S01]  /*b260*/  ULDC UR4, c[0x0][0xc] ;  /* 0x0000030000047ab9 */ /* 0x000fe20000000800 */
[----:B------:R-:W-:Y:S01]  /*b270*/  UIADD3 UR16, UR5, -0x1, URZ ;  /* 0xffffffff05107890 */ /* 0x000fe2000fffe03f */
[----:B------:R-:W-:Y:S01]  /*b280*/  BSSY B0, `(.L_x_240) ;  /* 0x00000c6000007945 */ /* 0x000fe20003800000 */
[----:B------:R-:W-:Y:S01]  /*b290*/  ULDC UR6, c[0x0][0x658] ;  /* 0x0001960000067ab9 */ /* 0x000fe20000000800 */
[----:B------:R-:W-:Y:S01]  /*b2a0*/  ULDC UR5, c[0x0][0x10] ;  /* 0x0000040000057ab9 */ /* 0x000fe20000000800 */
[----:B------:R-:W-:Y:S01]  /*b2b0*/  UMOV UR7, 0xffffffff ;  /* 0xffffffff00077882 */ /* 0x000fe20000000000 */
[----:B------:R-:W-:Y:S01]  /*b2c0*/  UMOV UR8, 0x1 ;  /* 0x0000000100087882 */ /* 0x000fe20000000000 */
[----:B------:R-:W-:Y:S01]  /*b2d0*/  UIMAD.WIDE.U32 UR4, UR4, UR5, URZ ;  /* 0x00000005040472a5 */ /* 0x000fe2000f8e003f */
[----:B------:R-:W-:Y:S01]  /*b2e0*/  IMAD.MOV.U32 R14, RZ, RZ, 0x1 ;  /* 0x00000001ff0e7424 */ /* 0x000fe200078e00ff */
[----:B------:R-:W-:Y:S01]  /*b2f0*/  USHF.L.U32 UR7, UR7, UR6, URZ ;  /* 0x0000000607077299 */ /* 0x000fe2000800063f */
[----:B------:R-:W-:Y:S01]  /*b300*/  LOP3.LUT R15, R4, 0x2, RZ, 0xfc, !PT ;  /* 0x00000002040f7812 */ /* 0x000fe200078efcff */
[----:B------:R-:W-:Y:S01]  /*b310*/  USHF.L.U32 UR18, UR8, UR6, URZ ;  /* 0x0000000608127299 */ /* 0x000fe2000800063f */
[----:B------:R-:W-:Y:S01]  /*b320*/  IMAD.MOV.U32 R17, RZ, RZ, RZ ;  /* 0x000000ffff117224 */ /* 0x000fe200078e00ff */
[----:B------:R-:W-:Y:S01]  /*b330*/  ULOP3.LUT UR17, URZ, UR7, URZ, 0x33, !UPT ;  /* 0x000000073f117292 */ /* 0x000fe2000f8e333f */
[----:B------:R-:W-:Y:S01]  /*b340*/  ULDC UR6, c[0x0][0x14] ;  /* 0x0000050000067ab9 */ /* 0x000fe20000000800 */
[----:B------:R-:W-:Y:S01]  /*b350*/  ULDC.64 UR22, c[0x0][0x198] ;  /* 0x0000660000167ab9 */ /* 0x000fe20000000a00 */
[----:B------:R-:W-:-:S02]  /*b360*/  UIMAD.WIDE.U32 UR20, UR4, UR6, URZ ;  /* 0x00000006041472a5 */ /* 0x000fc4000f8e003f */
[----:B------:R-:W-:Y:S01]  /*b370*/  UIMAD UR13, UR5, UR6, URZ ;  /* 0x00000006050d72a4 */ /* 0x000fe2000f8e023f */
[----:B0-----:R-:W-:-:S03]  /*b380*/  VIADD R5, R5, 0x3f ;  /* 0x0000003f05057836 */ /* 0x001fc60000000000 */
[----:B------:R-:W-:Y:S02]  /*b390*/  UIADD3 UR13, UR21, UR13, URZ ;  /* 0x0000000d150d7290 */ /* 0x000fe4000fffe03f */
[----:B------:R-:W-:-:S04]  /*b3a0*/  SHF.R.S32.HI R10, RZ, 0x1f, R5 ;  /* 0x0000001fff0a7819 */ /* 0x000fc80000011405 */
[----:B------:R-:W-:Y:S01]  /*b3b0*/  LEA.HI R10, R10, R5, RZ, 0x6 ;  /* 0x000000050a0a7211 */ /* 0x000fe200078f30ff */
[----:B------:R-:W-:Y:S01]  /*b3c0*/  IMAD.MOV.U32 R5, RZ, RZ, 0x1 ;  /* 0x00000001ff057424 */ /* 0x000fe200078e00ff */
[----:B-1----:R-:W-:Y:S02]  /*b3d0*/  LOP3.LUT R11, R11, 0x1, RZ, 0xc0, !PT ;  /* 0x000000010b0b7812 */ /* 0x002fe400078ec0ff */
[----:B------:R-:W-:-:S05]  /*b3e0*/  SHF.R.S32.HI R10, RZ, 0x6, R10 ;  /* 0x00000006ff0a7819 */ /* 0x000fca000001140a */
[----:B------:R-:W-:-:S07]  /*b3f0*/  VIADD R12, R10, 0x1 ;  /* 0x000000010a0c7836 */ /* 0x000fce0000000000 */
.L_x_251:
[----:B------:R-:W-:-:S03]  /*b400*/  UMOV UR4, 0xffffffff ;  /* 0xffffffff00047882 */ /* 0x000fc60000000000 */
[----:B------:R-:W-:Y:S05]  /*b410*/  BRA.DIV UR4, `(.L_x_241) ;  /* 0x00000012047c7947 */ /* 0x000fea000b800000 */
[----:B------:R-:W-:-:S13]  /*b420*/  ELECT P0, URZ, PT ;  /* 0x00000000003f782f */ /* 0x000fda0003800000 */
.L_x_268:
[----:B------:R-:W0:Y:S01]  /*b430*/  LDC R7, c[0x0][0x28c] ;  /* 0x0000a300ff077b82 */ /* 0x000e220000000800 */
[----:B------:R-:W-:Y:S01]  /*b440*/  BSSY B1, `(.L_x_242) ;  /* 0x0000039000017945 */ /* 0x000fe20003800000 */
[----:B0-----:R-:W-:-:S13]  /*b450*/  ISETP.LT.OR P0, PT, R7, 0x1, !P0 ;  /* 0x000000010700780c */ /* 0x001fda0004701670 */
[----:B------:R-:W-:Y:S05]  /*b460*/  @P0 BRA `(.L_x_243) ;  /* 0x0000000000d80947 */ /* 0x000fea0003800000 */
[----:B------:R-:W-:Y:S02]  /*b470*/  IMAD R9, R8, 0x2, R11 ;  /* 0x0000000208097824 */ /* 0x000fe400078e020b */
[----:B------:R-:W-:Y:S02]  /*b480*/  IMAD.SHL.U32 R20, R6, 0x100, RZ ;  /* 0x0000010006147824 */ /* 0x000fe400078e00ff */
[----:B------:R-:W-:Y:S02]  /*b490*/  IMAD.MOV.U32 R22, RZ, RZ, RZ ;  /* 0x000000ffff167224 */ /* 0x000fe400078e00ff */
[----:B------:R-:W-:Y:S02]  /*b4a0*/  IMAD.MOV.U32 R6, RZ, RZ, R12 ;  /* 0x000000ffff067224 */ /* 0x000fe400078e000c */
[----:B------:R-:W-:Y:S02]  /*b4b0*/  IMAD.MOV.U32 R7, RZ, RZ, R5 ;  /* 0x000000ffff077224 */ /* 0x000fe400078e0005 */
[----:B------:R-:W-:-:S02]  /*b4c0*/  IMAD.MOV.U32 R8, RZ, RZ, R17 ;  /* 0x000000ffff087224 */ /* 0x000fc400078e0011 */
[----:B------:R-:W-:-:S07]  /*b4d0*/  IMAD R19, R9, 0x30, RZ ;  /* 0x0000003009137824 */ /* 0x000fce00078e02ff */
.L_x_246:
[----:B------:R-:W0:Y:S01]  /*b4e0*/  S2R R18, SR_CgaCtaId ;  /* 0x0000000000127919 */ /* 0x000e220000008800 */
[----:B------:R-:W-:Y:S02]  /*b4f0*/  MOV R9, 0x400 ;  /* 0x0000040000097802 */ /* 0x000fe40000000f00 */
[----:B------:R-:W-:-:S13]  /*b500*/  LOP3.LUT P1, RZ, R0, 0x7f, RZ, 0xc0, !PT ;  /* 0x0000007f00ff7812 */ /* 0x000fda000782c0ff */
[----:B------:R-:W1:Y:S01]  /*b510*/  @!P1 LDC R13, c[0x0][0x500] ;  /* 0x00014000ff0d9b82 */ /* 0x000e620000000800 */
[----:B0-----:R-:W-:Y:S02]  /*b520*/  LEA R21, R18, R9, 0x18 ;  /* 0x0000000912157211 */ /* 0x001fe400078ec0ff */
[----:B------:R-:W-:-:S03]  /*b530*/  SHF.L.U32 R9, R7, 0x1f, RZ ;  /* 0x0000001f07097819 */ /* 0x000fc600000006ff */
[----:B------:R-:W-:-:S04]  /*b540*/  IMAD R18, R8, 0x8, R21 ;  /* 0x0000000808127824 */ /* 0x000fc800078e0215 */
[----:B------:R-:W0:Y:S02]  /*b550*/  SYNCS.PHASECHK.TRANS64.TRYWAIT P0, [R18+URZ+0x50], R9 ;  /* 0x00005009120075a7 */ /* 0x000e24000800017f */
[----:B01----:R-:W-:Y:S05]  /*b560*/  @!P0 BRA `(.L_x_244) ;  /* 0x0000001000488947 */ /* 0x003fea0003800000 */
.L_x_269:
[----:B0-----:R-:W-:Y:S01]  /*b570*/  PRMT R9, R15, 0x9910, RZ ;  /* 0x000099100f097816 */ /* 0x001fe200000000ff */
[----:B------:R0:W-:Y:S03]  /*b580*/  @!P1 SYNCS.ARRIVE.TRANS64 RZ, [R18+URZ], R13 ;  /* 0x0000000d12ff99a7 */ /* 0x0001e6000800003f */
[----:B------:R-:W-:-:S13]  /*b590*/  ISETP.NE.AND P0, PT, R9, 0x2, PT ;  /* 0x000000020900780c */ /* 0x000fda0003f05270 */
[----:B0-----:R-:W-:Y:S05]  /*b5a0*/  @P0 BRA `(.L_x_245) ;  /* 0x0000000000040947 */ /* 0x001fea0003800000 */
[----:B------:R-:W-:Y:S01]  /*b5b0*/  BPT.TRAP 0x1 ;  /* 0x000000040000795c */ /* 0x000fe20000300000 */
.L_x_245:
[----:B------:R-:W-:Y:S01]  /*b5c0*/  IMAD R9, R8, 0x2, R11 ;  /* 0x0000000208097824 */ /* 0x000fe200078e020b */
[----:B------:R-:W-:Y:S01]  /*b5d0*/  R2UR UR9, R18 ;  /* 0x00000000120972ca */ /* 0x000fe200000e0000 */
[--C-:B------:R-:W-:Y:S01]  /*b5e0*/  IMAD R13, R8, 0x4000, R21.reuse ;  /* 0x00004000080d7824 */ /* 0x100fe200078e0215 */
[----:B------:R-:W-:Y:S01]  /*b5f0*/  UIADD3 UR4, UP0, UR22, 0xf0, URZ ;  /* 0x000000f016047890 */ /* 0x000fe2000ff1e03f */
[----:B------:R-:W-:Y:S01]  /*b600*/  IMAD R9, R9, 0xc00, R21 ;  /* 0x00000c0009097824 */ /* 0x000fe200078e0215 */
[----:B------:R-:W-:Y:S01]  /*b610*/  R2UR UR11, R20 ;  /* 0x00000000140b72ca */ /* 0x000fe200000e0000 */
[----:B------:R-:W-:Y:S01]  /*b620*/  VIADD R6, R6, 0xffffffff ;  /* 0xffffffff06067836 */ /* 0x000fe20000000000 */
[----:B------:R-:W-:Y:S01]  /*b630*/  R2UR UR5, R13 ;  /* 0x000000000d0572ca */ /* 0x000fe200000e0000 */
[----:B------:R-:W-:Y:S01]  /*b640*/  UIADD3 UR24, UP1, UR22, 0x1f0, URZ ;  /* 0x000001f016187890 */ /* 0x000fe2000ff3e03f */
[----:B------:R-:W-:Y:S01]  /*b650*/  R2UR UR8, R9 ;  /* 0x00000000090872ca */ /* 0x000fe200000e0000 */
[----:B------:R-:W-:Y:S01]  /*b660*/  VIADD R8, R8, 0x1 ;  /* 0x0000000108087836 */ /* 0x000fe20000000000 */
[----:B------:R-:W-:Y:S01]  /*b670*/  R2UR UR10, R22 ;  /* 0x00000000160a72ca */ /* 0x000fe200000e0000 */
[----:B------:R-:W-:Y:S01]  /*b680*/  UIADD3.X UR25, URZ, UR23, URZ, UP1, !UPT ;  /* 0x000000173f197290 */ /* 0x000fe20008ffe43f */
[----:B------:R-:W-:Y:S01]  /*b690*/  R2UR UR12, R16 ;  /* 0x00000000100c72ca */ /* 0x000fe200000e0000 */
[----:B------:R-:W-:Y:S01]  /*b6a0*/  UMOV UR6, 0x0 ;  /* 0x0000000000067882 */ /* 0x000fe20000000000 */
[----:B------:R-:W-:Y:S01]  /*b6b0*/  R2UR UR19, R19 ;  /* 0x00000000131372ca */ /* 0x000fe200000e0000 */
[----:B------:R-:W-:Y:S01]  /*b6c0*/  UMOV UR7, 0x10000000 ;  /* 0x1000000000077882 */ /* 0x000fe20000000000 */
[----:B------:R-:W-:Y:S01]  /*b6d0*/  ISETP.GT.AND P1, PT, R6, 0x1, PT ;  /* 0x000000010600780c */ /* 0x000fe20003f24270 */
[----:B------:R-:W-:Y:S01]  /*b6e0*/  UMOV UR26, 0x30000 ;  /* 0x00030000001a7882 */ /* 0x000fe20000000000 */
[----:B------:R-:W-:Y:S01]  /*b6f0*/  ISETP.NE.AND P0, PT, R8, 0xa, PT ;  /* 0x0000000a0800780c */ /* 0x000fe20003f05270 */
[----:B------:R-:W-:Y:S01]  /*b700*/  UIADD3 UR14, UR5, 0x180, URZ ;  /* 0x00000180050e7890 */ /* 0x000fe2000fffe03f */
[----:B------:R-:W-:Y:S01]  /*b710*/  VIADD R22, R22, 0x40 ;  /* 0x0000004016167836 */ /* 0x000fe20000000000 */
[----:B------:R-:W-:Y:S01]  /*b720*/  UIADD3.X UR5, URZ, UR23, URZ, UP0, !UPT ;  /* 0x000000173f057290 */ /* 0x000fe200087fe43f */
[----:B------:R-:W-:Y:S01]  /*b730*/  SEL R18, RZ, 0x1, P0 ;  /* 0x00000001ff127807 */ /* 0x000fe20000000000 */
[----:B------:R-:W-:Y:S01]  /*b740*/  UIADD3 UR15, UR8, 0x28180, URZ ;  /* 0x00028180080f7890 */ /* 0x000fe2000fffe03f */
[----:B------:R-:W-:-:S02]  /*b750*/  SEL R8, R8, RZ, P0 ;  /* 0x000000ff08087207 */ /* 0x000fc40000000000 */
[----:B------:R-:W-:Y:S01]  /*b760*/  UMOV UR8, UR14 ;  /* 0x0000000e00087c82 */ /* 0x000fe20008000000 */
[----:B------:R-:W-:-:S03]  /*b770*/  LOP3.LUT R7, R7, R18, RZ, 0x3c, !PT ;  /* 0x0000001207077212 */ /* 0x000fc600078e3cff */
[----:B------:R0:W-:Y:S02]  /*b780*/  UTMALDG.3D [UR8], [UR4], desc[UR6] ;  /* 0x00000608040075b4 */ /* 0x0001e40008011000 */
[----:B0-----:R-:W-:Y:S01]  /*b790*/  UMOV UR8, UR15 ;  /* 0x0000000f00087c82 */ /* 0x001fe20008000000 */
[----:B------:R-:W-:Y:S02]  /*b7a0*/  UMOV UR11, UR19 ;  /* 0x00000013000b7c82 */ /* 0x000fe40008000000 */
[----:B------:R0:W-:Y:S02]  /*b7b0*/  UTMALDG.3D.MULTICAST [UR8], [UR24], UR26, desc[UR6] ;  /* 0x00000608180073b4 */ /* 0x0001e4000801181a */
[----:B0-----:R-:W-:Y:S05]  /*b7c0*/  @P1 BRA `(.L_x_246) ;  /* 0xfffffffc00441947 */ /* 0x001fea000383ffff */
.L_x_243:
[----:B------:R-:W-:Y:S05]  /*b7d0*/  BSYNC B1 ;  /* 0x0000000000017941 */ /* 0x000fea0003800000 */
.L_x_242:
[----:B------:R-:W-:Y:S01]  /*b7e0*/  LOP3.LUT P1, RZ, R14, 0xff, RZ, 0xc0, !PT ;  /* 0x000000ff0eff7812 */ /* 0x000fe2000782c0ff */
[C---:B------:R-:W-:Y:S01]  /*b7f0*/  IMAD.IADD R17, R10.reuse, 0x1, R17 ;  /* 0x000000010a117824 */ /* 0x040fe200078e0211 */
[----:B------:R-:W-:Y:S01]  /*b800*/  ULDC.64 UR4, c[0x0][0x650] ;  /* 0x0001940000047ab9 */ /* 0x000fe20000000a00 */
[C---:B------:R-:W-:Y:S01]  /*b810*/  ISETP.GE.U32.AND P2, PT, R10.reuse, 0xa, PT ;  /* 0x0000000a0a00780c */ /* 0x040fe20003f46070 */
[----:B------:R-:W-:Y:S01]  /*b820*/  BSSY B1, `(.L_x_247) ;  /* 0x0000069000017945 */ /* 0x000fe20003800000 */
[----:B------:R-:W-:Y:S01]  /*b830*/  IMAD.MOV.U32 R16, RZ, RZ, -0x1 ;  /* 0xffffffffff107424 */ /* 0x000fe200078e00ff */
[----:B------:R-:W-:Y:S02]  /*b840*/  ISETP.GT.U32.AND P0, PT, R17, 0x9, PT ;  /* 0x000000091100780c */ /* 0x000fe40003f04070 */
[----:B------:R-:W-:Y:S02]  /*b850*/  PRMT R14, RZ, 0x7610, R14 ;  /* 0x00007610ff0e7816 */ /* 0x000fe4000000000e */
[----:B------:R-:W-:-:S03]  /*b860*/  ISETP.LT.U32.AND P0, PT, R10, 0xa, P0 ;  /* 0x0000000a0a00780c */ /* 0x000fc60000701070 */
[----:B------:R-:W0:Y:S01]  /*b870*/  @P1 S2R R7, SR_CgaCtaId ;  /* 0x0000000000071919 */ /* 0x000e220000008800 */
[----:B------:R-:W-:-:S04]  /*b880*/  @P1 MOV R6, 0x400 ;  /* 0x0000040000061802 */ /* 0x000fc80000000f00 */
[----:B0-----:R-:W-:Y:S01]  /*b890*/  @P1 LEA R8, R7, R6, 0x18 ;  /* 0x0000000607081211 */ /* 0x001fe200078ec0ff */
[----:B------:R-:W-:Y:S01]  /*b8a0*/  IMAD.WIDE.U32 R6, R17, -0x33333333, RZ ;  /* 0xcccccccd11067825 */ /* 0x000fe200078e00ff */
[----:B------:R-:W-:Y:S02]  /*b8b0*/  SEL R6, RZ, 0x1, !P0 ;  /* 0x00000001ff067807 */ /* 0x000fe40004000000 */
[----:B------:R0:W-:Y:S01]  /*b8c0*/  @P1 SYNCS.ARRIVE.TRANS64.A1T0 RZ, [R8+URZ+0xb8], RZ ;  /* 0x0000b8ff08ff19a7 */ /* 0x0001e2000810003f */
[----:B------:R-:W-:Y:S02]  /*b8d0*/  IADD3 R2, P1, R2, UR20, RZ ;  /* 0x0000001402027c10 */ /* 0x000fe4000ff3e0ff */
[----:B------:R-:W-:Y:S01]  /*b8e0*/  LOP3.LUT R5, R5, R6, RZ, 0x3c, !PT ;  /* 0x0000000605057212 */ /* 0x000fe200078e3cff */
[----:B------:R-:W-:Y:S01]  /*b8f0*/  IMAD.MOV.U32 R6, RZ, RZ, -0x1 ;  /* 0xffffffffff067424 */ /* 0x000fe200078e00ff */
[----:B------:R-:W-:Y:S02]  /*b900*/  IADD3.X R3, R3, UR13, RZ, P1, !PT ;  /* 0x0000000d03037c10 */ /* 0x000fe40008ffe4ff */
[----:B------:R-:W-:-:S02]  /*b910*/  ISETP.GE.U32.AND P0, PT, R2, UR4, PT ;  /* 0x0000000402007c0c */ /* 0x000fc4000bf06070 */
[----:B0-----:R-:W-:Y:S02]  /*b920*/  SHF.R.U32.HI R8, RZ, 0x3, R7 ;  /* 0x00000003ff087819 */ /* 0x001fe40000011607 */
[----:B------:R-:W-:Y:S02]  /*b930*/  ISETP.GE.U32.AND.EX P0, PT, R3, UR5, PT, P0 ;  /* 0x0000000503007c0c */ /* 0x000fe4000bf06100 */
[----:B------:R-:W-:Y:S01]  /*b940*/  @P2 LOP3.LUT R5, R5, 0x1, R8, 0x78, !PT ;  /* 0x0000000105052812 */ /* 0x000fe200078e7808 */
[----:B------:R-:W-:Y:S01]  /*b950*/  IMAD R17, R8, -0xa, R17 ;  /* 0xfffffff608117824 */ /* 0x000fe200078e0211 */
[----:B------:R-:W-:Y:S01]  /*b960*/  PRMT R7, RZ, 0x7610, R7 ;  /* 0x00007610ff077816 */ /* 0x000fe20000000007 */
[----:B------:R-:W-:-:S08]  /*b970*/  IMAD.MOV.U32 R8, RZ, RZ, -0x1 ;  /* 0xffffffffff087424 */ /* 0x000fd000078e00ff */
[----:B------:R-:W-:Y:S05]  /*b980*/  @P0 BRA `(.L_x_248) ;  /* 0x0000000400480947 */ /* 0x000fea0003800000 */
[----:B------:R-:W0:Y:S01]  /*b990*/  S2R R18, SR_CTAID.X ;  /* 0x0000000000127919 */ /* 0x000e220000002500 */
[----:B------:R-:W-:Y:S01]  /*b9a0*/  ULDC.64 UR4, c[0x0][0x628] ;  /* 0x00018a0000047ab9 */ /* 0x000fe20000000a00 */
[----:B------:R-:W1:Y:S01]  /*b9b0*/  LDC R19, c[0x0][0x144] ;  /* 0x00005100ff137b82 */ /* 0x000e620000000800 */
[----:B------:R-:W-:Y:S01]  /*b9c0*/  ISETP.NE.U32.AND P0, PT, RZ, UR4, PT ;  /* 0x00000004ff007c0c */ /* 0x000fe2000bf05070 */
[----:B------:R-:W2:Y:S01]  /*b9d0*/  S2R R13, SR_CTAID.Y ;  /* 0x00000000000d7919 */ /* 0x000ea20000002600 */
[----:B------:R-:W-:Y:S01]  /*b9e0*/  ULDC UR7, c[0x0][0x630] ;  /* 0x00018c0000077ab9 */ /* 0x000fe20000000800 */
[----:B------:R-:W-:Y:S01]  /*b9f0*/  ULDC UR8, c[0x0][0x150] ;  /* 0x0000540000087ab9 */ /* 0x000fe20000000800 */
[----:B------:R-:W-:Y:S01]  /*ba00*/  ISETP.NE.AND.EX P0, PT, RZ, UR5, PT, P0 ;  /* 0x00000005ff007c0c */ /* 0x000fe2000bf05300 */
[----:B------:R-:W-:Y:S02]  /*ba10*/  IMAD.MOV.U32 R6, RZ, RZ, R2 ;  /* 0x000000ffff067224 */ /* 0x000fe400078e0002 */
[----:B------:R-:W-:Y:S01]  /*ba20*/  IMAD.MOV.U32 R7, RZ, RZ, R3 ;  /* 0x000000ffff077224 */ /* 0x000fe200078e0003 */
[----:B0-----:R-:W-:-:S09]  /*ba30*/  I2FP.F32.U32 R20, R18 ;  /* 0x0000001200147245 */ /* 0x001fd20000201000 */
[----:B------:R-:W-:Y:S05]  /*ba40*/  @!P0 BRA `(.L_x_249) ;  /* 0x0000000000288947 */ /* 0x000fea0003800000 */
[----:B------:R-:W-:Y:S02]  /*ba50*/  ULDC UR6, c[0x0][0x634] ;  /* 0x00018d0000067ab9 */ /* 0x000fe40000000800 */
[----:B------:R-:W-:-:S05]  /*ba60*/  IADD3 R7, P0, R2, UR6, RZ ;  /* 0x0000000602077c10 */ /* 0x000fca000ff1e0ff */
[----:B------:R-:W-:-:S04]  /*ba70*/  IMAD.X R21, RZ, RZ, R3, P0 ;  /* 0x000000ffff157224 */ /* 0x000fc800000e0603 */
[----:B------:R-:W-:-:S04]  /*ba80*/  IMAD.WIDE.U32 R8, R21, UR4, RZ ;  /* 0x0000000415087c25 */ /* 0x000fc8000f8e00ff */
[----:B------:R-:W-:-:S04]  /*ba90*/  IMAD.WIDE.U32 R8, P0, R7, UR5, R8 ;  /* 0x0000000507087c25 */ /* 0x000fc8000f800008 */
[----:B------:R-:W-:-:S04]  /*baa0*/  IMAD.WIDE.U32 R6, R7, UR4, RZ ;  /* 0x0000000407067c25 */ /* 0x000fc8000f8e00ff */
[----:B------:R-:W-:Y:S01]  /*bab0*/  IMAD.MOV.U32 R6, RZ, RZ, R9 ;  /* 0x000000ffff067224 */ /* 0x000fe200078e0009 */
[----:B------:R-:W-:Y:S01]  /*bac0*/  IADD3 RZ, P1, R7, R8, RZ ;  /* 0x0000000807ff7210 */ /* 0x000fe20007f3e0ff */
[----:B------:R-:W-:-:S04]  /*bad0*/  IMAD.X R7, RZ, RZ, RZ, P0 ;  /* 0x000000ffff077224 */ /* 0x000fc800000e06ff */
[----:B------:R-:W-:-:S08]  /*bae0*/  IMAD.WIDE.U32.X R6, R21, UR5, R6, P1 ;  /* 0x0000000515067c25 */ /* 0x000fd000088e0406 */
.L_x_249:
[----:B------:R-:W-:Y:S01]  /*baf0*/  FMUL R20, R20, UR8 ;  /* 0x0000000814147c20 */ /* 0x000fe20008400000 */
[--C-:B------:R-:W-:Y:S01]  /*bb00*/  SHF.R.U64 R16, R6, UR7, R7.reuse ;  /* 0x0000000706107c19 */ /* 0x100fe20008001207 */
[----:B------:R-:W-:Y:S01]  /*bb10*/  ULDC.64 UR4, c[0x0][0x620] ;  /* 0x0001880000047ab9 */ /* 0x000fe20000000a00 */
[----:B------:R-:W-:Y:S01]  /*bb20*/  SHF.R.U32.HI R6, RZ, UR7, R7 ;  /* 0x00000007ff067c19 */ /* 0x000fe20008011607 */
[----:B------:R-:W-:Y:S01]  /*bb30*/  ULDC.64 UR6, c[0x0][0x640] ;  /* 0x0001900000067ab9 */ /* 0x000fe20000000a00 */
[----:B------:R-:W-:Y:S01]  /*bb40*/  IADD3 R7, P0, RZ, -R16, RZ ;  /* 0x80000010ff077210 */ /* 0x000fe20007f1e0ff */
[----:B------:R-:W0:Y:S01]  /*bb50*/  F2I.U32.TRUNC.NTZ R20, R20 ;  /* 0x0000001400147305 */ /* 0x000e22000020f000 */
[----:B------:R-:W3:Y:S03]  /*bb60*/  LDC R22, c[0x0][0x148] ;  /* 0x00005200ff167b82 */ /* 0x000ee60000000800 */
[----:B------:R-:W-:Y:S01]  /*bb70*/  IMAD.X R6, RZ, RZ, ~R6, P0 ;  /* 0x000000ffff067224 */ /* 0x000fe200000e0e06 */
[----:B------:R-:W-:-:S03]  /*bb80*/  ISETP.NE.U32.AND P0, PT, RZ, UR6, PT ;  /* 0x00000006ff007c0c */ /* 0x000fc6000bf05070 */
[----:B------:R-:W-:Y:S01]  /*bb90*/  IMAD R6, R6, UR4, RZ ;  /* 0x0000000406067c24 */ /* 0x000fe2000f8e02ff */
[----:B------:R-:W-:-:S03]  /*bba0*/  ISETP.NE.AND.EX P0, PT, RZ, UR7, PT, P0 ;  /* 0x00000007ff007c0c */ /* 0x000fc6000bf05300 */
[C---:B------:R-:W-:Y:S01]  /*bbb0*/  IMAD R9, R7.reuse, UR5, R6 ;  /* 0x0000000507097c24 */ /* 0x040fe2000f8e0206 */
[----:B------:R-:W-:Y:S01]  /*bbc0*/  ULDC UR5, c[0x0][0x154] ;  /* 0x0000550000057ab9 */ /* 0x000fe20000000800 */
[----:B------:R-:W-:Y:S01]  /*bbd0*/  IMAD.WIDE.U32 R6, R7, UR4, R2 ;  /* 0x0000000407067c25 */ /* 0x000fe2000f8e0002 */
[----:B------:R-:W-:-:S03]  /*bbe0*/  ULDC UR4, c[0x0][0x618] ;  /* 0x0001860000047ab9 */ /* 0x000fc60000000800 */
[----:B0-----:R-:W-:Y:S02]  /*bbf0*/  IMAD.MOV R8, RZ, RZ, -R20 ;  /* 0x000000ffff087224 */ /* 0x001fe400078e0a14 */
[----:B------:R-:W-:Y:S02]  /*bc00*/  IMAD.IADD R7, R7, 0x1, R9 ;  /* 0x0000000107077824 */ /* 0x000fe400078e0209 */
[----:B-1----:R-:W-:Y:S01]  /*bc10*/  IMAD R18, R19, R8, R18 ;  /* 0x0000000813127224 */ /* 0x002fe200078e0212 */
[----:B--2---:R-:W-:Y:S02]  /*bc20*/  I2FP.F32.U32 R8, R13 ;  /* 0x0000000d00087245 */ /* 0x004fe40000201000 */
[--C-:B------:R-:W-:Y:S02]  /*bc30*/  SHF.R.U64 R19, R6, UR4, R7.reuse ;  /* 0x0000000406137c19 */ /* 0x100fe40008001207 */
[----:B------:R-:W-:Y:S01]  /*bc40*/  SHF.R.U32.HI R6, RZ, UR4, R7 ;  /* 0x00000004ff067c19 */ /* 0x000fe20008011607 */
[----:B------:R-:W-:Y:S01]  /*bc50*/  FMUL R8, R8, UR5 ;  /* 0x0000000508087c20 */ /* 0x000fe20008400000 */
[----:B------:R-:W-:-:S02]  /*bc60*/  ULDC UR4, c[0x0][0x608] ;  /* 0x0001820000047ab9 */ /* 0x000fc40000000800 */
[--C-:B------:R-:W-:Y:S01]  /*bc70*/  SHF.R.U64 R21, R19, UR4, R6.reuse ;  /* 0x0000000413157c19 */ /* 0x100fe20008001206 */
[----:B------:R0:W1:Y:S01]  /*bc80*/  F2I.U32.TRUNC.NTZ R24, R8 ;  /* 0x0000000800187305 */ /* 0x000062000020f000 */
[----:B------:R-:W-:Y:S01]  /*bc90*/  SHF.R.U32.HI R6, RZ, UR4, R6 ;  /* 0x00000004ff067c19 */ /* 0x000fe20008011606 */
[----:B------:R-:W-:-:S03]  /*bca0*/  ULDC UR4, c[0x0][0x658] ;  /* 0x0001960000047ab9 */ /* 0x000fc60000000800 */
[--C-:B------:R-:W-:Y:S02]  /*bcb0*/  SHF.R.U64 R20, R21, UR4, R6.reuse ;  /* 0x0000000415147c19 */ /* 0x100fe40008001206 */
[----:B------:R-:W-:-:S03]  /*bcc0*/  SHF.R.U32.HI R23, RZ, UR4, R6 ;  /* 0x00000004ff177c19 */ /* 0x000fc60008011606 */
[----:B------:R-:W-:Y:S02]  /*bcd0*/  IMAD.MOV.U32 R6, RZ, RZ, R20 ;  /* 0x000000ffff067224 */ /* 0x000fe400078e0014 */
[----:B------:R-:W-:Y:S01]  /*bce0*/  IMAD.MOV.U32 R7, RZ, RZ, R23 ;  /* 0x000000ffff077224 */ /* 0x000fe200078e0017 */
[----:B0-----:R-:W-:Y:S06]  /*bcf0*/  @!P0 BRA `(.L_x_250) ;  /* 0x0000000000288947 */ /* 0x001fec0003800000 */
        /* <DEDUP_REMOVED lines=10> */
.L_x_250:
[----:B------:R-:W-:Y:S01]  /*bda0*/  ULDC UR4, c[0x0][0x648] ;  /* 0x0001920000047ab9 */ /* 0x000fe20000000800 */
[----:B------:R-:W-:Y:S01]  /*bdb0*/  LOP3.LUT R21, R21, UR17, RZ, 0xc0, !PT ;  /* 0x0000001115157c12 */ /* 0x000fe2000f8ec0ff */
[----:B-1----:R-:W-:Y:S01]  /*bdc0*/  IMAD.MOV R24, RZ, RZ, -R24 ;  /* 0x000000ffff187224 */ /* 0x002fe200078e0a18 */
[----:B------:R-:W-:Y:S01]  /*bdd0*/  SHF.R.U64 R6, R6, UR4, R7 ;  /* 0x0000000406067c19 */ /* 0x000fe20008001207 */
[----:B------:R-:W-:Y:S01]  /*bde0*/  ULDC UR4, c[0x0][0x638] ;  /* 0x00018e0000047ab9 */ /* 0x000fe20000000800 */
[----:B------:R-:W-:Y:S01]  /*bdf0*/  LOP3.LUT R9, R19, UR16, RZ, 0xc0, !PT ;  /* 0x0000001013097c12 */ /* 0x000fe2000f8ec0ff */
[----:B---3--:R-:W-:Y:S01]  /*be00*/  @P3 IMAD R18, R22, R24, R13 ;  /* 0x0000001816123224 */ /* 0x008fe200078e020d */
[----:B------:R-:W-:Y:S01]  /*be10*/  ULDC UR5, c[0x0][0x610] ;  /* 0x0001840000057ab9 */ /* 0x000fe20000000800 */
[----:B------:R-:W-:Y:S02]  /*be20*/  IMAD.MOV R7, RZ, RZ, -R6 ;  /* 0x000000ffff077224 */ /* 0x000fe400078e0a06 */
[----:B------:R-:W-:-:S02]  /*be30*/  IMAD R21, R6, UR18, R21 ;  /* 0x0000001206157c24 */ /* 0x000fc4000f8e0215 */
[----:B------:R-:W-:Y:S01]  /*be40*/  IMAD R20, R7, UR4, R20 ;  /* 0x0000000407147c24 */ /* 0x000fe2000f8e0214 */
[----:B------:R-:W-:Y:S01]  /*be50*/  ULDC UR4, c[0x0][0x600] ;  /* 0x0001800000047ab9 */ /* 0x000fe20000000800 */
[----:B------:R-:W-:Y:S02]  /*be60*/  IMAD R18, R21, UR5, R18 ;  /* 0x0000000515127c24 */ /* 0x000fe4000f8e0212 */
[----:B------:R-:W-:Y:S02]  /*be70*/  IMAD R9, R20, UR4, R9 ;  /* 0x0000000414097c24 */ /* 0x000fe4000f8e0209 */
[----:B------:R-:W-:-:S03]  /*be80*/  IMAD.MOV.U32 R7, RZ, RZ, 0x1 ;  /* 0x00000001ff077424 */ /* 0x000fc600078e00ff */
[----:B------:R-:W-:Y:S02]  /*be90*/  SEL R8, R9, R18, !P3 ;  /* 0x0000001209087207 */ /* 0x000fe40005800000 */
[----:B------:R-:W-:-:S07]  /*bea0*/  SEL R6, R18, R9, !P3 ;  /* 0x0000000912067207 */ /* 0x000fce0005800000 */
.L_x_248:
[----:B------:R-:W-:Y:S05]  /*beb0*/  BSYNC B1 ;  /* 0x0000000000017941 */ /* 0x000fea0003800000 */
.L_x_247:
[----:B------:R-:W-:-:S13]  /*bec0*/  LOP3.LUT P0, RZ, R7, 0xff, RZ, 0xc0, !PT ;  /* 0x000000ff07ff7812 */ /* 0x000fda000780c0ff */
[----:B------:R-:W-:Y:S05]  /*bed0*/  @P0 BRA `(.L_x_251) ;  /* 0xfffffff400480947 */ /* 0x000fea000383ffff */
[----:B------:R-:W-:Y:S05]  /*bee0*/  BSYNC B0 ;  /* 0x0000000000007941 */ /* 0x000fea0003800000 */
.L_x_240:
[----:B------:R-:W-:-:S03]  /*bef0*/  UMOV UR4, 0xffffffff ;  /* 0xffffffff00047882 */ /* 0x000fc60000000000 */
[----:B------:R-:W-:Y:S05]  /*bf00*/  BRA.DIV UR4, `(.L_x_252) ;  /* 0x0000000604f47947 */ /* 0x000fea000b800000 */
[----:B------:R-:W-:-:S13]  /*bf10*/  ELECT P0, URZ, PT ;  /* 0x00000000003f782f */ /* 0x000fda0003800000 */
.L_x_272:
[----:B------:R-:W-:Y:S04]  /*bf20*/  BSSY B0, `(.L_x_253) ;  /* 0x0000061000007945 */ /* 0x000fe80003800000 */
[----:B------:R-:W-:Y:S05]  /*bf30*/  @!P0 BRA `(.L_x_254) ;  /* 0x00000004007c8947 */ /* 0x000fea0003800000 */
[----:B------:R-:W-:-:S04]  /*bf40*/  LOP3.LUT R4, R4, 0x2, RZ, 0xfc, !PT ;  /* 0x0000000204047812 */ /* 0x000fc800078efcff */
[----:B------:R-:W-:-:S13]  /*bf50*/  ISETP.NE.AND P0, PT, R4, 0x3, PT ;  /* 0x000000030400780c */ /* 0x000fda0003f05270 */
[----:B------:R-:W-:Y:S05]  /*bf60*/  @!P0 BRA `(.L_x_255) ;  /* 0x0000000000048947 */ /* 0x000fea0003800000 */
[----:B------:R-:W-:Y:S01]  /*bf70*/  BPT.TRAP 0x1 ;  /* 0x000000040000795c */ /* 0x000fe20000300000 */
.L_x_255:
[----:B------:R-:W0:Y:S01]  /*bf80*/  S2R R3, SR_CgaCtaId ;  /* 0x0000000000037919 */ /* 0x000e220000008800 */
[----:B------:R-:W-:-:S04]  /*bf90*/  MOV R0, 0x400 ;  /* 0x0000040000007802 */ /* 0x000fc80000000f00 */
[----:B0-----:R-:W-:Y:S02]  /*bfa0*/  LEA R0, R3, R0, 0x18 ;  /* 0x0000000003007211 */ /* 0x001fe400078ec0ff */
[----:B------:R-:W-:-:S03]  /*bfb0*/  SHF.L.U32 R3, R5, 0x1f, RZ ;  /* 0x0000001f05037819 */ /* 0x000fc600000006ff */
[----:B------:R-:W-:-:S04]  /*bfc0*/  VIADD R0, R0, 0x50 ;  /* 0x0000005000007836 */ /* 0x000fc80000000000 */
[C---:B------:R-:W-:Y:S02]  /*bfd0*/  IMAD R6, R17.reuse, 0x8, R0 ;  /* 0x0000000811067824 */ /* 0x040fe400078e0200 */
[----:B------:R-:W-:Y:S02]  /*bfe0*/  VIADD R17, R17, 0x1 ;  /* 0x0000000111117836 */ /* 0x000fe40000000000 */
[----:B------:R-:W0:Y:S03]  /*bff0*/  SYNCS.PHASECHK.TRANS64.TRYWAIT P0, [R6+URZ], R3 ;  /* 0x00000003060075a7 */ /* 0x000e26000800017f */
[----:B------:R-:W-:-:S04]  /*c000*/  ISETP.NE.AND P1, PT, R17, 0xa, PT ;  /* 0x0000000a1100780c */ /* 0x000fc80003f25270 */
[----:B------:R-:W-:Y:S02]  /*c010*/  SEL R2, RZ, 0x1, P1 ;  /* 0x00000001ff027807 */ /* 0x000fe40000800000 */
[----:B------:R-:W-:Y:S02]  /*c020*/  SEL R17, R17, RZ, P1 ;  /* 0x000000ff11117207 */ /* 0x000fe40000800000 */
[----:B------:R-:W-:-:S03]  /*c030*/  LOP3.LUT R8, R5, R2, RZ, 0x3c, !PT ;  /* 0x0000000205087212 */ /* 0x000fc600078e3cff */
[----:B------:R-:W-:Y:S01]  /*c040*/  IMAD R7, R17, 0x8, R0 ;  /* 0x0000000811077824 */ /* 0x000fe200078e0200 */
[----:B------:R-:W-:Y:S01]  /*c050*/  SHF.L.U32 R4, R8, 0x1f, RZ ;  /* 0x0000001f08047819 */ /* 0x000fe200000006ff */
[----:B0-----:R-:W-:Y:S06]  /*c060*/  @!P0 BRA `(.L_x_256) ;  /* 0x0000000400bc8947 */ /* 0x001fec0003800000 */
.L_x_273:
[----:B------:R-:W1:Y:S01]  /*c070*/  SYNCS.PHASECHK.TRANS64.TRYWAIT P0, [R7+URZ], R4 ;  /* 0x00000004070075a7 */ /* 0x000e62000800017f */
[----:B------:R-:W-:-:S05]  /*c080*/  VIADD R2, R17, 0x1 ;  /* 0x0000000111027836 */ /* 0x000fca0000000000 */
[----:B------:R-:W-:-:S04]  /*c090*/  ISETP.NE.AND P1, PT, R2, 0xa, PT ;  /* 0x0000000a0200780c */ /* 0x000fc80003f25270 */
[----:B0-----:R-:W-:Y:S02]  /*c0a0*/  SEL R3, RZ, 0x1, P1 ;  /* 0x00000001ff037807 */ /* 0x001fe40000800000 */
[----:B------:R-:W-:Y:S02]  /*c0b0*/  SEL R9, R2, RZ, P1 ;  /* 0x000000ff02097207 */ /* 0x000fe40000800000 */
[----:B------:R-:W-:-:S03]  /*c0c0*/  LOP3.LUT R8, R8, R3, RZ, 0x3c, !PT ;  /* 0x0000000308087212 */ /* 0x000fc600078e3cff */
[----:B------:R-:W-:Y:S01]  /*c0d0*/  IMAD R6, R9, 0x8, R0 ;  /* 0x0000000809067824 */ /* 0x000fe200078e0200 */
[----:B------:R-:W-:Y:S01]  /*c0e0*/  SHF.L.U32 R5, R8, 0x1f, RZ ;  /* 0x0000001f08057819 */ /* 0x000fe200000006ff */
[----:B-1----:R-:W-:Y:S06]  /*c0f0*/  @!P0 BRA `(.L_x_257) ;  /* 0x0000000400ac8947 */ /* 0x002fec0003800000 */
.L_x_274:
[----:B------:R-:W1:Y:S01]  /*c100*/  SYNCS.PHASECHK.TRANS64.TRYWAIT P0, [R6+URZ], R5 ;  /* 0x00000005060075a7 */ /* 0x000e62000800017f */
[----:B------:R-:W-:-:S05]  /*c110*/  VIADD R2, R9, 0x1 ;  /* 0x0000000109027836 */ /* 0x000fca0000000000 */
[----:B------:R-:W-:-:S04]  /*c120*/  ISETP.NE.AND P1, PT, R2, 0xa, PT ;  /* 0x0000000a0200780c */ /* 0x000fc80003f25270 */
[----:B------:R-:W-:Y:S02]  /*c130*/  SEL R3, RZ, 0x1, P1 ;  /* 0x00000001ff037807 */ /* 0x000fe40000800000 */
[----:B0-----:R-:W-:Y:S02]  /*c140*/  SEL R7, R2, RZ, P1 ;  /* 0x000000ff02077207 */ /* 0x001fe40000800000 */
[----:B------:R-:W-:-:S03]  /*c150*/  LOP3.LUT R8, R8, R3, RZ, 0x3c, !PT ;  /* 0x0000000308087212 */ /* 0x000fc600078e3cff */
[----:B------:R-:W-:Y:S01]  /*c160*/  IMAD R9, R7, 0x8, R0 ;  /* 0x0000000807097824 */ /* 0x000fe200078e0200 */
[----:B------:R-:W-:Y:S01]  /*c170*/  SHF.L.U32 R4, R8, 0x1f, RZ ;  /* 0x0000001f08047819 */ /* 0x000fe200000006ff */
[----:B-1----:R-:W-:Y:S06]  /*c180*/  @!P0 BRA `(.L_x_258) ;  /* 0x00000004009c8947 */ /* 0x002fec0003800000 */
.L_x_275:
[----:B------:R-:W1:Y:S01]  /*c190*/  SYNCS.PHASECHK.TRANS64.TRYWAIT P0, [R9+URZ], R4 ;  /* 0x00000004090075a7 */ /* 0x000e62000800017f */
[----:B------:R-:W-:-:S05]  /*c1a0*/  VIADD R2, R7, 0x1 ;  /* 0x0000000107027836 */ /* 0x000fca0000000000 */
[----:B------:R-:W-:-:S04]  /*c1b0*/  ISETP.NE.AND P1, PT, R2, 0xa, PT ;  /* 0x0000000a0200780c */ /* 0x000fc80003f25270 */
[----:B------:R-:W-:Y:S02]  /*c1c0*/  SEL R3, RZ, 0x1, P1 ;  /* 0x00000001ff037807 */ /* 0x000fe40000800000 */
[----:B------:R-:W-:Y:S02]  /*c1d0*/  SEL R7, R2, RZ, P1 ;  /* 0x000000ff02077207 */ /* 0x000fe40000800000 */
[----:B------:R-:W-:-:S03]  /*c1e0*/  LOP3.LUT R8, R8, R3, RZ, 0x3c, !PT ;  /* 0x0000000308087212 */ /* 0x000fc600078e3cff */
[----:B0-----:R-:W-:Y:S01]  /*c1f0*/  IMAD R6, R7, 0x8, R0 ;  /* 0x0000000807067824 */ /* 0x001fe200078e0200 */
[----:B------:R-:W-:Y:S01]  /*c200*/  SHF.L.U32 R5, R8, 0x1f, RZ ;  /* 0x0000001f08057819 */ /* 0x000fe200000006ff */
[----:B-1----:R-:W-:Y:S06]  /*c210*/  @!P0 BRA `(.L_x_259) ;  /* 0x00000004008c8947 */ /* 0x002fec0003800000 */
.L_x_276:
        /* <DEDUP_REMOVED lines=9> */
.L_x_277:
        /* <DEDUP_REMOVED lines=9> */
.L_x_278:
        /* <DEDUP_REMOVED lines=9> */
.L_x_279:
        /* <DEDUP_REMOVED lines=9> */
.L_x_280:
[----:B------:R-:W1:Y:S01]  /*c460*/  SYNCS.PHASECHK.TRANS64.TRYWAIT P0, [R6+URZ], R5 ;  /* 0x00000005060075a7 */ /* 0x000e62000800017f */
[----:B------:R-:W-:-:S05]  /*c470*/  VIADD R2, R7, 0x1 ;  /* 0x0000000107027836 */ /* 0x000fca0000000000 */
[----:B------:R-:W-:-:S04]  /*c480*/  ISETP.NE.AND P1, PT, R2, 0xa, PT ;  /* 0x0000000a0200780c */ /* 0x000fc80003f25270 */
[----:B0-----:R-:W-:Y:S02]  /*c490*/  SEL R4, RZ, 0x1, P1 ;  /* 0x00000001ff047807 */ /* 0x001fe40000800000 */
[----:B------:R-:W-:Y:S02]  /*c4a0*/  SEL R3, R2, RZ, P1 ;  /* 0x000000ff02037207 */ /* 0x000fe40000800000 */
[----:B------:R-:W-:Y:S01]  /*c4b0*/  LOP3.LUT R4, R11, R4, RZ, 0x3c, !PT ;  /* 0x000000040b047212 */ /* 0x000fe200078e3cff */
[----:B-1----:R-:W-:Y:S06]  /*c4c0*/  @!P0 BRA `(.L_x_264) ;  /* 0x0000000400448947 */ /* 0x002fec0003800000 */
.L_x_281:
[----:B------:R-:W-:Y:S01]  /*c4d0*/  IMAD R3, R3, 0x8, R0 ;  /* 0x0000000803037824 */ /* 0x000fe200078e0200 */
[----:B------:R-:W-:-:S07]  /*c4e0*/  SHF.L.U32 R0, R4, 0x1f, RZ ;  /* 0x0000001f04007819 */ /* 0x000fce00000006ff */
.L_x_265:
[----:B-1----:R1:W2:Y:S02]  /*c4f0*/  SYNCS.PHASECHK.TRANS64.TRYWAIT P0, [R3+URZ], R0 ;  /* 0x00000000030075a7 */ /* 0x0022a4000800017f */
[----:B--2---:R-:W-:Y:S05]  /*c500*/  @!P0 NANOSLEEP.SYNCS 0x989680 ;  /* 0x009896800000895d */ /* 0x004fea0003900000 */
[----:B------:R-:W2:Y:S02]  /*c510*/  @!P0 SYNCS.PHASECHK.TRANS64 P0, [R3+URZ], R0 ;  /* 0x00000000030085a7 */ /* 0x000ea4000800007f */
[----:B--2---:R-:W-:Y:S05]  /*c520*/  @!P0 BRA `(.L_x_265) ;  /* 0xfffffffc00f08947 */ /* 0x004fea000383ffff */
.L_x_254:
[----:B------:R-:W-:Y:S05]  /*c530*/  BSYNC B0 ;  /* 0x0000000000007941 */ /* 0x000fea0003800000 */
.L_x_253:
[----:B------:R-:W-:Y:S05]  /*c540*/  EXIT ;  /* 0x000000000000794d */ /* 0x000fea0003800000 */
.L_x_22:
[----:B-1----:R-:W-:-:S04]  /*c550*/  IMAD.U32 R11, RZ, RZ, UR6 ;  /* 0x00000006ff0b7e24 */ /* 0x002fc8000f8e00ff */
[----:B------:R1:W4:Y:S03]  /*c560*/  SYNCS.PHASECHK.TRANS64.TRYWAIT P0, [R11+URZ], R10 ;  /* 0x0000000a0b0075a7 */ /* 0x000326000800017f */
[----:B----4-:R-:W-:Y:S05]  /*c570*/  @!P0 NANOSLEEP.SYNCS 0x989680 ;  /* 0x009896800000895d */ /* 0x010fea0003900000 */
[----:B------:R-:W4:Y:S02]  /*c580*/  @!P0 SYNCS.PHASECHK.TRANS64 P0, [R11+URZ], R10 ;  /* 0x0000000a0b0085a7 */ /* 0x000f24000800007f */
[----:B----4-:R-:W-:Y:S05]  /*c590*/  @!P0 BRA `(.L_x_22) ;  /* 0xfffffffc00ec8947 */ /* 0x010fea000383ffff */
[----:B------:R-:W-:Y:S05]  /*c5a0*/  BRA `(.L_x_21) ;  /* 0xffffff54004c7947 */ /* 0x000fea000383ffff */
.L_x_28:
[----:B-1----:R-:W-:-:S04]  /*c5b0*/  IMAD.U32 R13, RZ, RZ, UR12 ;  /* 0x0000000cff0d7e24 */ /* 0x002fc8000f8e00ff */
[----:B------:R1:W4:Y:S03]  /*c5c0*/  SYNCS.PHASECHK.TRANS64.TRYWAIT P0, [R13+URZ], R12 ;  /* 0x0000000c0d0075a7 */ /* 0x000326000800017f */
[----:B----4-:R-:W-:Y:S05]  /*c5d0*/  @!P0 NANOSLEEP.SYNCS 0x989680 ;  /* 0x009896800000895d */ /* 0x010fea0003900000 */
[----:B------:R-:W4:Y:S02]  /*c5e0*/  @!P0 SYNCS.PHASECHK.TRANS64 P0, [R13+URZ], R12 ;  /* 0x0000000c0d0085a7 */ /* 0x000f24000800007f */
[----:B----4-:R-:W-:Y:S05]  /*c5f0*/  @!P0 BRA `(.L_x_28) ;  /* 0xfffffffc00ec8947 */ /* 0x010fea000383ffff */
[----:B------:R-:W-:Y:S05]  /*c600*/  BRA `(.L_x_27) ;  /* 0xffffff60006c7947 */ /* 0x000fea000383ffff */
.L_x_241:
[----:B------:R-:W-:Y:S01]  /*c610*/  BSSY B1, `(.L_x_266) ;  /* 0x0000006000017945 */ /* 0x000fe20003800000 */
[----:B------:R-:W-:-:S07]  /*c620*/  IMAD.MOV.U32 R7, RZ, RZ, -0x1 ;  /* 0xffffffffff077424 */ /* 0x000fce00078e00ff */
[----:B------:R-:W-:Y:S05]  /*c630*/  WARPSYNC.COLLECTIVE R7, `(.L_x_267) ;  /* 0x00000000070c7348 */ /* 0x000fea0003c00000 */
[----:B------:R-:W-:Y:S02]  /*c640*/  ELECT P0, UR62, PT ;  /* 0x00000000003e782f */ /* 0x000fe40003800000 */
[----:B------:R-:W-:Y:S01]  /*c650*/  MOV R7, UR62 ;  /* 0x0000003e00077c02 */ /* 0x000fe20008000f00 */
[----:B------:R-:W-:Y:S10]  /*c660*/  ENDCOLLECTIVE ;  /* 0x000000000000791b */ /* 0x000ff40003800000 */
.L_x_267:
[----:B------:R-:W-:Y:S05]  /*c670*/  BSYNC B1 ;  /* 0x0000000000017941 */ /* 0x000fea0003800000 */
.L_x_266:
[----:B------:R-:W-:Y:S05]  /*c680*/  BRA `(.L_x_268) ;  /* 0xffffffec00687947 */ /* 0x000fea000383ffff */
.L_x_244:
[----:B0-----:R0:W1:Y:S02]  /*c690*/  SYNCS.PHASECHK.TRANS64.TRYWAIT P0, [R18+URZ+0x50], R9 ;  /* 0x00005009120075a7 */ /* 0x001064000800017f */
[----:B-1----:R-:W-:Y:S05]  /*c6a0*/  @!P0 NANOSLEEP.SYNCS 0x989680 ;  /* 0x009896800000895d */ /* 0x002fea0003900000 */
[----:B------:R-:W1:Y:S02]  /*c6b0*/  @!P0 SYNCS.PHASECHK.TRANS64 P0, [R18+URZ+0x50], R9 ;  /* 0x00005009120085a7 */ /* 0x000e64000800007f */
[----:B-1----:R-:W-:Y:S05]  /*c6c0*/  @!P0 BRA `(.L_x_244) ;  /* 0xfffffffc00f08947 */ /* 0x002fea000383ffff */
[----:B------:R-:W-:Y:S05]  /*c6d0*/  BRA `(.L_x_269) ;  /* 0xffffffec00a47947 */ /* 0x000fea000383ffff */
.L_x_252:
[----:B------:R-:W-:Y:S01]  /*c6e0*/  BSSY B0, `(.L_x_270) ;  /* 0x0000006000007945 */ /* 0x000fe20003800000 */
[----:B------:R-:W-:-:S07]  /*c6f0*/  IMAD.MOV.U32 R7, RZ, RZ, -0x1 ;  /* 0xffffffffff077424 */ /* 0x000fce00078e00ff */
[----:B------:R-:W-:Y:S05]  /*c700*/  WARPSYNC.COLLECTIVE R7, `(.L_x_271) ;  /* 0x00000000070c7348 */ /* 0x000fea0003c00000 */
[----:B------:R-:W-:Y:S02]  /*c710*/  ELECT P0, UR62, PT ;  /* 0x00000000003e782f */ /* 0x000fe40003800000 */
[----:B------:R-:W-:Y:S01]  /*c720*/  MOV R7, UR62 ;  /* 0x0000003e00077c02 */ /* 0x000fe20008000f00 */
[----:B------:R-:W-:Y:S10]  /*c730*/  ENDCOLLECTIVE ;  /* 0x000000000000791b */ /* 0x000ff40003800000 */
.L_x_271:
[----:B------:R-:W-:Y:S05]  /*c740*/  BSYNC B0 ;  /* 0x0000000000007941 */ /* 0x000fea0003800000 */
.L_x_270:
[----:B------:R-:W-:Y:S05]  /*c750*/  BRA `(.L_x_272) ;  /* 0xfffffff400f07947 */ /* 0x000fea000383ffff */
.L_x_256:
[----:B0-----:R0:W1:Y:S02]  /*c760*/  SYNCS.PHASECHK.TRANS64.TRYWAIT P0, [R6+URZ], R3 ;  /* 0x00000003060075a7 */ /* 0x001064000800017f */
[----:B-1----:R-:W-:Y:S05]  /*c770*/  @!P0 NANOSLEEP.SYNCS 0x989680 ;  /* 0x009896800000895d */ /* 0x002fea0003900000 */
[----:B------:R-:W1:Y:S02]  /*c780*/  @!P0 SYNCS.PHASECHK.TRANS64 P0, [R6+URZ], R3 ;  /* 0x00000003060085a7 */ /* 0x000e64000800007f */
[----:B-1----:R-:W-:Y:S05]  /*c790*/  @!P0 BRA `(.L_x_256) ;  /* 0xfffffffc00f08947 */ /* 0x002fea000383ffff */
[----:B------:R-:W-:Y:S05]  /*c7a0*/  BRA `(.L_x_273) ;  /* 0xfffffff800307947 */ /* 0x000fea000383ffff */
.L_x_257:
[----:B0-----:R0:W1:Y:S02]  /*c7b0*/  SYNCS.PHASECHK.TRANS64.TRYWAIT P0, [R7+URZ], R4 ;  /* 0x00000004070075a7 */ /* 0x001064000800017f */
[----:B-1----:R-:W-:Y:S05]  /*c7c0*/  @!P0 NANOSLEEP.SYNCS 0x989680 ;  /* 0x009896800000895d */ /* 0x002fea0003900000 */
[----:B------:R-:W1:Y:S02]  /*c7d0*/  @!P0 SYNCS.PHASECHK.TRANS64 P0, [R7+URZ], R4 ;  /* 0x00000004070085a7 */ /* 0x000e64000800007f */
[----:B-1----:R-:W-:Y:S05]  /*c7e0*/  @!P0 BRA `(.L_x_257) ;  /* 0xfffffffc00f08947 */ /* 0x002fea000383ffff */
[----:B------:R-:W-:Y:S05]  /*c7f0*/  BRA `(.L_x_274) ;  /* 0xfffffff800407947 */ /* 0x000fea000383ffff */
.L_x_258:
[----:B0-----:R0:W1:Y:S02]  /*c800*/  SYNCS.PHASECHK.TRANS64.TRYWAIT P0, [R6+URZ], R5 ;  /* 0x00000005060075a7 */ /* 0x001064000800017f */
[----:B-1----:R-:W-:Y:S05]  /*c810*/  @!P0 NANOSLEEP.SYNCS 0x989680 ;  /* 0x009896800000895d */ /* 0x002fea0003900000 */
[----:B------:R-:W1:Y:S02]  /*c820*/  @!P0 SYNCS.PHASECHK.TRANS64 P0, [R6+URZ], R5 ;  /* 0x00000005060085a7 */ /* 0x000e64000800007f */
[----:B-1----:R-:W-:Y:S05]  /*c830*/  @!P0 BRA `(.L_x_258) ;  /* 0xfffffffc00f08947 */ /* 0x002fea000383ffff */
[----:B------:R-:W-:Y:S05]  /*c840*/  BRA `(.L_x_275) ;  /* 0xfffffff800507947 */ /* 0x000fea000383ffff */
.L_x_259:
[----:B0-----:R0:W1:Y:S02]  /*c850*/  SYNCS.PHASECHK.TRANS64.TRYWAIT P0, [R9+URZ], R4 ;  /* 0x00000004090075a7 */ /* 0x001064000800017f */
[----:B-1----:R-:W-:Y:S05]  /*c860*/  @!P0 NANOSLEEP.SYNCS 0x989680 ;  /* 0x009896800000895d */ /* 0x002fea0003900000 */
[----:B------:R-:W1:Y:S02]  /*c870*/  @!P0 SYNCS.PHASECHK.TRANS64 P0, [R9+URZ], R4 ;  /* 0x00000004090085a7 */ /* 0x000e64000800007f */
[----:B-1----:R-:W-:Y:S05]  /*c880*/  @!P0 BRA `(.L_x_259) ;  /* 0xfffffffc00f08947 */ /* 0x002fea000383ffff */
[----:B------:R-:W-:Y:S05]  /*c890*/  BRA `(.L_x_276) ;  /* 0xfffffff800607947 */ /* 0x000fea000383ffff */
.L_x_260:
[----:B0-----:R0:W1:Y:S02]  /*c8a0*/  SYNCS.PHASECHK.TRANS64.TRYWAIT P0, [R6+URZ], R5 ;  /* 0x00000005060075a7 */ /* 0x001064000800017f */
[----:B-1----:R-:W-:Y:S05]  /*c8b0*/  @!P0 NANOSLEEP.SYNCS 0x989680 ;  /* 0x009896800000895d */ /* 0x002fea0003900000 */
[----:B------:R-:W1:Y:S02]  /*c8c0*/  @!P0 SYNCS.PHASECHK.TRANS64 P0, [R6+URZ], R5 ;  /* 0x00000005060085a7 */ /* 0x000e64000800007f */
[----:B-1----:R-:W-:Y:S05]  /*c8d0*/  @!P0 BRA `(.L_x_260) ;  /* 0xfffffffc00f08947 */ /* 0x002fea000383ffff */
[----:B------:R-:W-:Y:S05]  /*c8e0*/  BRA `(.L_x_277) ;  /* 0xfffffff800707947 */ /* 0x000fea000383ffff */
.L_x_261:
[----:B0-----:R0:W1:Y:S02]  /*c8f0*/  SYNCS.PHASECHK.TRANS64.TRYWAIT P0, [R9+URZ], R4 ;  /* 0x00000004090075a7 */ /* 0x001064000800017f */
[----:B-1----:R-:W-:Y:S05]  /*c900*/  @!P0 NANOSLEEP.SYNCS 0x989680 ;  /* 0x009896800000895d */ /* 0x002fea0003900000 */
[----:B------:R-:W1:Y:S02]  /*c910*/  @!P0 SYNCS.PHASECHK.TRANS64 P0, [R9+URZ], R4 ;  /* 0x00000004090085a7 */ /* 0x000e64000800007f */
[----:B-1----:R-:W-:Y:S05]  /*c920*/  @!P0 BRA `(.L_x_261) ;  /* 0xfffffffc00f08947 */ /* 0x002fea000383ffff */
[----:B------:R-:W-:Y:S05]  /*c930*/  BRA `(.L_x_278) ;  /* 0xfffffff800807947 */ /* 0x000fea000383ffff */
.L_x_262:
[----:B0-----:R0:W1:Y:S02]  /*c940*/  SYNCS.PHASECHK.TRANS64.TRYWAIT P0, [R6+URZ], R5 ;  /* 0x00000005060075a7 */ /* 0x001064000800017f */
[----:B-1----:R-:W-:Y:S05]  /*c950*/  @!P0 NANOSLEEP.SYNCS 0x989680 ;  /* 0x009896800000895d */ /* 0x002fea0003900000 */
[----:B------:R-:W1:Y:S02]  /*c960*/  @!P0 SYNCS.PHASECHK.TRANS64 P0, [R6+URZ], R5 ;  /* 0x00000005060085a7 */ /* 0x000e64000800007f */
[----:B-1----:R-:W-:Y:S05]  /*c970*/  @!P0 BRA `(.L_x_262) ;  /* 0xfffffffc00f08947 */ /* 0x002fea000383ffff */
[----:B------:R-:W-:Y:S05]  /*c980*/  BRA `(.L_x_279) ;  /* 0xfffffff800907947 */ /* 0x000fea000383ffff */
.L_x_263:
[----:B0-----:R0:W1:Y:S02]  /*c990*/  SYNCS.PHASECHK.TRANS64.TRYWAIT P0, [R9+URZ], R4 ;  /* 0x00000004090075a7 */ /* 0x001064000800017f */
[----:B-1----:R-:W-:Y:S05]  /*c9a0*/  @!P0 NANOSLEEP.SYNCS 0x989680 ;  /* 0x009896800000895d */ /* 0x002fea0003900000 */
[----:B------:R-:W1:Y:S02]  /*c9b0*/  @!P0 SYNCS.PHASECHK.TRANS64 P0, [R9+URZ], R4 ;  /* 0x00000004090085a7 */ /* 0x000e64000800007f */
[----:B-1----:R-:W-:Y:S05]  /*c9c0*/  @!P0 BRA `(.L_x_263) ;  /* 0xfffffffc00f08947 */ /* 0x002fea000383ffff */
[----:B------:R-:W-:Y:S05]  /*c9d0*/  BRA `(.L_x_280) ;  /* 0xfffffff800a07947 */ /* 0x000fea000383ffff */
.L_x_264:
[----:B0-----:R0:W1:Y:S02]  /*c9e0*/  SYNCS.PHASECHK.TRANS64.TRYWAIT P0, [R6+URZ], R5 ;  /* 0x00000005060075a7 */ /* 0x001064000800017f */
[----:B-1----:R-:W-:Y:S05]  /*c9f0*/  @!P0 NANOSLEEP.SYNCS 0x989680 ;  /* 0x009896800000895d */ /* 0x002fea0003900000 */
[----:B------:R-:W1:Y:S02]  /*ca00*/  @!P0 SYNCS.PHASECHK.TRANS64 P0, [R6+URZ], R5 ;  /* 0x00000005060085a7 */ /* 0x000e64000800007f */
[----:B-1----:R-:W-:Y:S05]  /*ca10*/  @!P0 BRA `(.L_x_264) ;  /* 0xfffffffc00f08947 */ /* 0x002fea000383ffff */
[----:B------:R-:W-:Y:S05]  /*ca20*/  BRA `(.L_x_281) ;  /* 0xfffffff800a87947 */ /* 0x000fea000383ffff */
.L_x_282:
[----:B------:R-:W-:-:S00]  /*ca30*/  BRA `(.L_x_282) ;  /* 0xfffffffc00fc7947 */ /* 0x000fc0000383ffff */
[----:B------:R-:W-:-:S00]  /*ca40*/  NOP ;  /* 0x0000000000007918 */ /* 0x000fc00000000000 */
        /* <DEDUP_REMOVED lines=11> */
.L_x_283:


//--------------------- .nv.shared._ZN7cutlass13device_kernelINS_4gemm6kernel13GemmUniversalIN4cute5tupleIJiiiiEEENS1_10collective13CollectiveMmaINS1_37MainloopSm90TmaGmmaWarpSpecializedFP8ILi10ENS5_IJNS4_1CILi2EEENSA_ILi1EEESC_EEENS1_35KernelTmaWarpSpecializedCooperativeEEENS5_IJNSA_ILi256EEENSA_ILi96EEENSA_ILi64EEEEEENS_12float_e4m3_tENS5_IJlSC_lEEESK_SL_NS4_8TiledMMAINS4_8MMA_AtomIJNS4_4SM904GMMA30MMA_64x96x32_F32E4M3E4M3_SS_TNILNSP_7ScaleInE1ELSR_1EEEEEENS4_6LayoutISD_NS5_IJSC_NSA_ILi0EEESV_EEEEENS5_IJNS4_10UnderscoreESY_SY_EEEEENS4_13SM90_TMA_LOADENS4_14ComposedLayoutINS4_7SwizzleILi2ELi4ELi3EEENS4_18smem_ptr_flag_bitsILi8EEENSU_INS5_IJNSA_ILi8EEESI_EEENS5_IJSI_SC_EEEEEEEvNS4_8identityENS4_23SM90_TMA_LOAD_MULTICASTES1B_vS1C_EENS_8epilogue10collective6detail29Sm90TmaWarpSpecializedAdapterINS1G_15DefaultEpilogueISK_SL_SL_NS1F_6thread17LinearCombinationISK_Li1EffLNS1K_9ScaleType4KindE0ELNS_15FloatRoundStyleE2ESK_EENS1_15EpilogueDefaultEEEEEvvEEEEvNT_6ParamsE --------------------------
	.section	.nv.shared._ZN7cutlass13device_kernelINS_4gemm6kernel13GemmUniversalIN4cute5tupleIJiiiiEEENS1_10collective13CollectiveMmaINS1_37MainloopSm90TmaGmmaWarpSpecializedFP8ILi10ENS5_IJNS4_1CILi2EEENSA_ILi1EEESC_EEENS1_35KernelTmaWarpSpecializedCooperativeEEENS5_IJNSA_ILi256EEENSA_ILi96EEENSA_ILi64EEEEEENS_12float_e4m3_tENS5_IJlSC_lEEESK_SL_NS4_8TiledMMAINS4_8MMA_AtomIJNS4_4SM904GMMA30MMA_64x96x32_F32E4M3E4M3_SS_TNILNSP_7ScaleInE1ELSR_1EEEEEENS4_6LayoutISD_NS5_IJSC_NSA_ILi0EEESV_EEEEENS5_IJNS4_10UnderscoreESY_SY_EEEEENS4_13SM90_TMA_LOADENS4_14ComposedLayoutINS4_7SwizzleILi2ELi4ELi3EEENS4_18smem_ptr_flag_bitsILi8EEENSU_INS5_IJNSA_ILi8EEESI_EEENS5_IJSI_SC_EEEEEEEvNS4_8identityENS4_23SM90_TMA_LOAD_MULTICASTES1B_vS1C_EENS_8epilogue10collective6detail29Sm90TmaWarpSpecializedAdapterINS1G_15DefaultEpilogueISK_SL_SL_NS1F_6thread17LinearCombinationISK_Li1EffLNS1K_9ScaleType4KindE0ELNS_15FloatRoundStyleE2ESK_EENS1_15EpilogueDefaultEEEEEvvEEEEvNT_6ParamsE,"aw",@nobits
	.sectionflags	@""
	.align	16
	.zero		1024


//--------------------- .nv.shared.reserved.0     --------------------------
	.section	.nv.shared.reserved.0,"aw",@nobits
	.weak		__nv_reservedSMEM_offset_0_alias
	.size		__nv_reservedSMEM_offset_0_alias, 0, 0
	.other		__nv_reservedSMEM_offset_0_alias,@"STO_CUDA_RESERVED_SHARED STV_DEFAULT"
__nv_reservedSMEM_offset_0_alias:
	.zero		0


//--------------------- .nv.global                --------------------------
	.section	.nv.global,"aw",@nobits
.nv.global:
	.type		_ZN40_INTERNAL_d36c0a20_4_k_cu_9fd82cbd_130774cute1_E,@object
	.size		_ZN40_INTERNAL_d36c0a20_4_k_cu_9fd82cbd_130774cute1_E,(_ZN40_INTERNAL_d36c0a20_4_k_cu_9fd82cbd_130774cuda3std3__45__cpo6cbeginE - _ZN40_INTERNAL_d36c0a20_4_k_cu_9fd82cbd_130774cute1_E)
_ZN40_INTERNAL_d36c0a20_4_k_cu_9fd82cbd_130774cute1_E:
	.zero		1
	.type		_ZN40_INTERNAL_d36c0a20_4_k_cu_9fd82cbd_130774cuda3std3__45__cpo6cbeginE,@object
	.size		_ZN40_INTERNAL_d36c0a20_4_k_cu_9fd82cbd_130774cuda3std3__45__cpo6cbeginE,(_ZN40_INTERNAL_d36c0a20_4_k_cu_9fd82cbd_130774cuda3std3__48in_placeE - _ZN40_INTERNAL_d36c0a20_4_k_cu_9fd82cbd_130774cuda3std3__45__cpo6cbeginE)
_ZN40_INTERNAL_d36c0a20_4_k_cu_9fd82cbd_130774cuda3std3__45__cpo6cbeginE:
	.zero		1
	.type		_ZN40_INTERNAL_d36c0a20_4_k_cu_9fd82cbd_130774cuda3std3__48in_placeE,@object
	.size		_ZN40_INTERNAL_d36c0a20_4_k_cu_9fd82cbd_130774cuda3std3__48in_placeE,(_ZN40_INTERNAL_d36c0a20_4_k_cu_9fd82cbd_130774cuda3std6ranges3__45__cpo9iter_moveE - _ZN40_INTERNAL_d36c0a20_4_k_cu_9fd82cbd_130774cuda3std3__48in_placeE)
_ZN40_INTERNAL_d36c0a20_4_k_cu_9fd82cbd_130774cuda3std3__48in_placeE:
	.zero		1
	.type		_ZN40_INTERNAL_d36c0a20_4_k_cu_9fd82cbd_130774cuda3std6ranges3__45__cpo9iter_moveE,@object
	.size		_ZN40_INTERNAL_d36c0a20_4_k_cu_9fd82cbd_130774cuda3std6ranges3__45__cpo9iter_moveE,(_ZN40_INTERNAL_d36c0a20_4_k_cu_9fd82cbd_130774cuda3std3__45__cpo5beginE - _ZN40_INTERNAL_d36c0a20_4_k_cu_9fd82cbd_130774cuda3std6ranges3__45__cpo9iter_moveE)
_ZN40_INTERNAL_d36c0a20_4_k_cu_9fd82cbd_130774cuda3std6ranges3__45__cpo9iter_moveE:
	.zero		1
	.type		_ZN40_INTERNAL_d36c0a20_4_k_cu_9fd82cbd_130774cuda3std3__45__cpo5beginE,@object
	.size		_ZN40_INTERNAL_d36c0a20_4_k_cu_9fd82cbd_130774cuda3std3__45__cpo5beginE,(_ZN40_INTERNAL_d36c0a20_4_k_cu_9fd82cbd_130774cuda3std3__442_GLOBAL__N__d36c0a20_4_k_cu_9fd82cbd_130776ignoreE - _ZN40_INTERNAL_d36c0a20_4_k_cu_9fd82cbd_130774cuda3std3__45__cpo5beginE)
_ZN40_INTERNAL_d36c0a20_4_k_cu_9fd82cbd_130774cuda3std3__45__cpo5beginE:
	.zero		1
	.type		_ZN40_INTERNAL_d36c0a20_4_k_cu_9fd82cbd_130774cuda3std3__442_GLOBAL__N__d36c0a20_4_k_cu_9fd82cbd_130776ignoreE,@object
	.size		_ZN40_INTERNAL_d36c0a20_4_k_cu_9fd82cbd_130774cuda3std3__442_GLOBAL__N__d36c0a20_4_k_cu_9fd82cbd_130776ignoreE,(_ZN40_INTERNAL_d36c0a20_4_k_cu_9fd82cbd_130774cute7productE - _ZN40_INTERNAL_d36c0a20_4_k_cu_9fd82cbd_130774cuda3std3__442_GLOBAL__N__d36c0a20_4_k_cu_9fd82cbd_130776ignoreE)
_ZN40_INTERNAL_d36c0a20_4_k_cu_9fd82cbd_130774cuda3std3__442_GLOBAL__N__d36c0a20_4_k_cu_9fd82cbd_130776ignoreE:
	.zero		1
	.type		_ZN40_INTERNAL_d36c0a20_4_k_cu_9fd82cbd_130774cute7productE,@object
	.size		_ZN40_INTERNAL_d36c0a20_4_k_cu_9fd82cbd_130774cute7productE,(_ZN40_INTERNAL_d36c0a20_4_k_cu_9fd82cbd_130774cuda3std3__45__cpo3endE - _ZN40_INTERNAL_d36c0a20_4_k_cu_9fd82cbd_130774cute7productE)
_ZN40_INTERNAL_d36c0a20_4_k_cu_9fd82cbd_130774cute7productE:
	.zero		1
	.type		_ZN40_INTERNAL_d36c0a20_4_k_cu_9fd82cbd_130774cuda3std3__45__cpo3endE,@object
	.size		_ZN40_INTERNAL_d36c0a20_4_k_cu_9fd82cbd_130774cuda3std3__45__cpo3endE,(_ZN40_INTERNAL_d36c0a20_4_k_cu_9fd82cbd_130774cuda3std3__419piecewise_constructE - _ZN40_INTERNAL_d36c0a20_4_k_cu_9fd82cbd_130774cuda3std3__45__cpo3endE)
_ZN40_INTERNAL_d36c0a20_4_k_cu_9fd82cbd_130774cuda3std3__45__cpo3endE:
	.zero		1
	.type		_ZN40_INTERNAL_d36c0a20_4_k_cu_9fd82cbd_130774cuda3std3__419piecewise_constructE,@object
	.size		_ZN40_INTERNAL_d36c0a20_4_k_cu_9fd82cbd_130774cuda3std3__419piecewise_constructE,(_ZN40_INTERNAL_d36c0a20_4_k_cu_9fd82cbd_130774cuda3std3__45__cpo4cendE - _ZN40_INTERNAL_d36c0a20_4_k_cu_9fd82cbd_130774cuda3std3__419piecewise_constructE)
_ZN40_INTERNAL_d36c0a20_4_k_cu_9fd82cbd_130774cuda3std3__419piecewise_constructE:
	.zero		1
	.type		_ZN40_INTERNAL_d36c0a20_4_k_cu_9fd82cbd_130774cuda3std3__45__cpo4cendE,@object
	.size		_ZN40_INTERNAL_d36c0a20_4_k_cu_9fd82cbd_130774cuda3std3__45__cpo4cendE,(_ZN40_INTERNAL_d36c0a20_4_k_cu_9fd82cbd_130774cuda3std6ranges3__45__cpo4swapE - _ZN40_INTERNAL_d36c0a20_4_k_cu_9fd82cbd_130774cuda3std3__45__cpo4cendE)
_ZN40_INTERNAL_d36c0a20_4_k_cu_9fd82cbd_130774cuda3std3__45__cpo4cendE:
	.zero		1
	.type		_ZN40_INTERNAL_d36c0a20_4_k_cu_9fd82cbd_130774cuda3std6ranges3__45__cpo4swapE,@object
	.size		_ZN40_INTERNAL_d36c0a20_4_k_cu_9fd82cbd_130774cuda3std6ranges3__45__cpo4swapE,(.L_7 - _ZN40_INTERNAL_d36c0a20_4_k_cu_9fd82cbd_130774cuda3std6ranges3__45__cpo4swapE)
_ZN40_INTERNAL_d36c0a20_4_k_cu_9fd82cbd_130774cuda3std6ranges3__45__cpo4swapE:
	.zero		1
.L_7:


//--------------------- .nv.constant0._ZN7cutlass13device_kernelINS_4gemm6kernel13GemmUniversalIN4cute5tupleIJiiiiEEENS1_10collective13CollectiveMmaINS1_37MainloopSm90TmaGmmaWarpSpecializedFP8ILi10ENS5_IJNS4_1CILi2EEENSA_ILi1EEESC_EEENS1_35KernelTmaWarpSpecializedCooperativeEEENS5_IJNSA_ILi256EEENSA_ILi96EEENSA_ILi64EEEEEENS_12float_e4m3_tENS5_IJlSC_lEEESK_SL_NS4_8TiledMMAINS4_8MMA_AtomIJNS4_4SM904GMMA30MMA_64x96x32_F32E4M3E4M3_SS_TNILNSP_7ScaleInE1ELSR_1EEEEEENS4_6LayoutISD_NS5_IJSC_NSA_ILi0EEESV_EEEEENS5_IJNS4_10UnderscoreESY_SY_EEEEENS4_13SM90_TMA_LOADENS4_14ComposedLayoutINS4_7SwizzleILi2ELi4ELi3EEENS4_18smem_ptr_flag_bitsILi8EEENSU_INS5_IJNSA_ILi8EEESI_EEENS5_IJSI_SC_EEEEEEEvNS4_8identityENS4_23SM90_TMA_LOAD_MULTICASTES1B_vS1C_EENS_8epilogue10collective6detail29Sm90TmaWarpSpecializedAdapterINS1G_15DefaultEpilogueISK_SL_SL_NS1F_6thread17LinearCombinationISK_Li1EffLNS1K_9ScaleType4KindE0ELNS_15FloatRoundStyleE2ESK_EENS1_15EpilogueDefaultEEEEEvvEEEEvNT_6ParamsE --------------------------
	.section	.nv.constant0._ZN7cutlass13device_kernelINS_4gemm6kernel13GemmUniversalIN4cute5tupleIJiiiiEEENS1_10collective13CollectiveMmaINS1_37MainloopSm90TmaGmmaWarpSpecializedFP8ILi10ENS5_IJNS4_1CILi2EEENSA_ILi1EEESC_EEENS1_35KernelTmaWarpSpecializedCooperativeEEENS5_IJNSA_ILi256EEENSA_ILi96EEENSA_ILi64EEEEEENS_12float_e4m3_tENS5_IJlSC_lEEESK_SL_NS4_8TiledMMAINS4_8MMA_AtomIJNS4_4SM904GMMA30MMA_64x96x32_F32E4M3E4M3_SS_TNILNSP_7ScaleInE1ELSR_1EEEEEENS4_6LayoutISD_NS5_IJSC_NSA_ILi0EEESV_EEEEENS5_IJNS4_10UnderscoreESY_SY_EEEEENS4_13SM90_TMA_LOADENS4_14ComposedLayoutINS4_7SwizzleILi2ELi4ELi3EEENS4_18smem_ptr_flag_bitsILi8EEENSU_INS5_IJNSA_ILi8EEESI_EEENS5_IJSI_SC_EEEEEEEvNS4_8identityENS4_23SM90_TMA_LOAD_MULTICASTES1B_vS1C_EENS_8epilogue10collective6detail29Sm90TmaWarpSpecializedAdapterINS1G_15DefaultEpilogueISK_SL_SL_NS1F_6thread17LinearCombinationISK_Li1EffLNS1K_9ScaleType4KindE0ELNS_15FloatRoundStyleE2ESK_EENS1_15EpilogueDefaultEEEEEvvEEEEvNT_6ParamsE,"a",@progbits
	.sectionflags	@""
	.align	4
.nv.constant0._ZN7cutlass13device_kernelINS_4gemm6kernel13GemmUniversalIN4cute5tupleIJiiiiEEENS1_10collective13CollectiveMmaINS1_37MainloopSm90TmaGmmaWarpSpecializedFP8ILi10ENS5_IJNS4_1CILi2EEENSA_ILi1EEESC_EEENS1_35KernelTmaWarpSpecializedCooperativeEEENS5_IJNSA_ILi256EEENSA_ILi96EEENSA_ILi64EEEEEENS_12float_e4m3_tENS5_IJlSC_lEEESK_SL_NS4_8TiledMMAINS4_8MMA_AtomIJNS4_4SM904GMMA30MMA_64x96x32_F32E4M3E4M3_SS_TNILNSP_7ScaleInE1ELSR_1EEEEEENS4_6LayoutISD_NS5_IJSC_NSA_ILi0EEESV_EEEEENS5_IJNS4_10UnderscoreESY_SY_EEEEENS4_13SM90_TMA_LOADENS4_14ComposedLayoutINS4_7SwizzleILi2ELi4ELi3EEENS4_18smem_ptr_flag_bitsILi8EEENSU_INS5_IJNSA_ILi8EEESI_EEENS5_IJSI_SC_EEEEEEEvNS4_8identityENS4_23SM90_TMA_LOAD_MULTICASTES1B_vS1C_EENS_8epilogue10collective6detail29Sm90TmaWarpSpecializedAdapterINS1G_15DefaultEpilogueISK_SL_SL_NS1F_6thread17LinearCombinationISK_Li1EffLNS1K_9ScaleType4KindE0ELNS_15FloatRoundStyleE2ESK_EENS1_15EpilogueDefaultEEEEEvvEEEEvNT_6ParamsE:
	.zero		1664


//--------------------- SYMBOLS --------------------------

	.type		.nv.reservedSmem.offset0,@object
	.size		.nv.reservedSmem.offset0,0x4
